	.target	sm_100a

	.elftype	@"ET_EXEC"


//--------------------- .note.nv.tkinfo           --------------------------
	.section	.note.nv.tkinfo,"",@"SHT_NOTE"
	.sectionflags	@"SHF_NOTE_NV_TKINFO"
	.tkinfo
        /*0018*/ 	.word	0x00000002
        /*0030*/ 	.string	""
        /*0030*/ 	.string	"ptxas"
        /*0030*/ 	.string	"Cuda compilation tools, release 13.0, V13.0.88"
        /*0030*/ 	.string	"Build cuda_13.0.r13.0/compiler.36424714_0"
        /*0030*/ 	.string	"-arch sm_100a -m 64 "



//--------------------- .note.nv.cuinfo           --------------------------
	.section	.note.nv.cuinfo,"",@"SHT_NOTE"
	.sectionflags	@"SHF_NOTE_NV_CUINFO"
        /*0018*/ 	.short	0x0002
        /*001a*/ 	.short	0x0064
        /*001c*/ 	.short	0x0082
	.zero		2


//--------------------- .nv.info                  --------------------------
	.section	.nv.info,"",@"SHT_CUDA_INFO"
	.align	4


	//----- nvinfo : EIATTR_REGCOUNT
	.align		4
        /*0000*/ 	.byte	0x04, 0x2f
        /*0002*/ 	.short	(.L_12 - .L_11)
	.align		4
.L_11:
        /*0004*/ 	.word	index@(_ZN7cutlass13device_kernelIN5flash11enable_sm90INS1_16FlashAttnFwdSm90INS1_25CollectiveMainloopFwdSm90ILi2EN4cute5tupleIJNS5_1CILi1EEES8_S8_EEENS6_IJNS7_ILi192EEENS7_ILi128EEENS7_ILi64EEEEEELi64ENS_6half_tEfNS_4arch4Sm90ELb1ELb0ELb0ELb1ELb0ELb1ELb0ELb1ELb1ELb1ELb1ELb0EEENS1_21CollectiveEpilogueFwdINS6_IJSA_SC_SB_EEES9_SE_SG_Li384ELb1ELb1ELb1ELb0EEENS1_36VarlenDynamicPersistentTileSchedulerILi192ELi128ELi384ELi128ELb1ELb1ELb1ELb1ELb1ELb1EEEEEEEEEvNT_6ParamsE)
        /*0008*/ 	.word	0x00000004


	//----- nvinfo : EIATTR_FRAME_SIZE
	.align		4
.L_12:
        /*000c*/ 	.byte	0x04, 0x11
        /*000e*/ 	.short	(.L_14 - .L_13)
	.align		4
.L_13:
        /*0010*/ 	.word	index@(_ZN7cutlass13device_kernelIN5flash11enable_sm90INS1_16FlashAttnFwdSm90INS1_25CollectiveMainloopFwdSm90ILi2EN4cute5tupleIJNS5_1CILi1EEES8_S8_EEENS6_IJNS7_ILi192EEENS7_ILi128EEENS7_ILi64EEEEEELi64ENS_6half_tEfNS_4arch4Sm90ELb1ELb0ELb0ELb1ELb0ELb1ELb0ELb1ELb1ELb1ELb1ELb0EEENS1_21CollectiveEpilogueFwdINS6_IJSA_SC_SB_EEES9_SE_SG_Li384ELb1ELb1ELb1ELb0EEENS1_36VarlenDynamicPersistentTileSchedulerILi192ELi128ELi384ELi128ELb1ELb1ELb1ELb1ELb1ELb1EEEEEEEEEvNT_6ParamsE)
        /*0014*/ 	.word	0x00000000


	//----- nvinfo : EIATTR_REGCOUNT
	.align		4
.L_14:
        /*0018*/ 	.byte	0x04, 0x2f
        /*001a*/ 	.short	(.L_16 - .L_15)
	.align		4
.L_15:
        /*001c*/ 	.word	index@(_ZN7cutlass13device_kernelIN5flash11enable_sm90INS1_16FlashAttnFwdSm90INS1_25CollectiveMainloopFwdSm90ILi2EN4cute5tupleIJNS5_1CILi1EEES8_S8_EEENS6_IJNS7_ILi192EEENS7_ILi128EEENS7_ILi64EEEEEELi64ENS_6half_tEfNS_4arch4Sm90ELb1ELb0ELb0ELb1ELb0ELb0ELb0ELb1ELb1ELb1ELb1ELb0EEENS1_21CollectiveEpilogueFwdINS6_IJSA_SC_SB_EEES9_SE_SG_Li384ELb1ELb1ELb1ELb0EEENS1_36VarlenDynamicPersistentTileSchedulerILi192ELi128ELi384ELi128ELb1ELb1ELb1ELb1ELb1ELb1EEEEEEEEEvNT_6ParamsE)
        /*0020*/ 	.word	0x00000004


	//----- nvinfo : EIATTR_FRAME_SIZE
	.align		4
.L_16:
        /*0024*/ 	.byte	0x04, 0x11
        /*0026*/ 	.short	(.L_18 - .L_17)
	.align		4
.L_17:
        /*0028*/ 	.word	index@(_ZN7cutlass13device_kernelIN5flash11enable_sm90INS1_16FlashAttnFwdSm90INS1_25CollectiveMainloopFwdSm90ILi2EN4cute5tupleIJNS5_1CILi1EEES8_S8_EEENS6_IJNS7_ILi192EEENS7_ILi128EEENS7_ILi64EEEEEELi64ENS_6half_tEfNS_4arch4Sm90ELb1ELb0ELb0ELb1ELb0ELb0ELb0ELb1ELb1ELb1ELb1ELb0EEENS1_21CollectiveEpilogueFwdINS6_IJSA_SC_SB_EEES9_SE_SG_Li384ELb1ELb1ELb1ELb0EEENS1_36VarlenDynamicPersistentTileSchedulerILi192ELi128ELi384ELi128ELb1ELb1ELb1ELb1ELb1ELb1EEEEEEEEEvNT_6ParamsE)
        /*002c*/ 	.word	0x00000000


	//----- nvinfo : EIATTR_REGCOUNT
	.align		4
.L_18:
        /*0030*/ 	.byte	0x04, 0x2f
        /*0032*/ 	.short	(.L_20 - .L_19)
	.align		4
.L_19:
        /*0034*/ 	.word	index@(_ZN7cutlass13device_kernelIN5flash11enable_sm90INS1_16FlashAttnFwdSm90INS1_25CollectiveMainloopFwdSm90ILi2EN4cute5tupleIJNS5_1CILi1EEES8_S8_EEENS6_IJNS7_ILi192EEENS7_ILi128EEENS7_ILi64EEEEEELi64ENS_6half_tEfNS_4arch4Sm90ELb1ELb0ELb0ELb0ELb0ELb0ELb0ELb1ELb1ELb1ELb1ELb0EEENS1_21CollectiveEpilogueFwdINS6_IJSA_SC_SB_EEES9_SE_SG_Li384ELb0ELb1ELb1ELb0EEENS1_19SingleTileSchedulerILb0ELb1ELb1ELi192EEEEEEEEEvNT_6ParamsE)
        /*0038*/ 	.word	0x00000004


	//----- nvinfo : EIATTR_FRAME_SIZE
	.align		4
.L_20:
        /*003c*/ 	.byte	0x04, 0x11
        /*003e*/ 	.short	(.L_22 - .L_21)
	.align		4
.L_21:
        /*0040*/ 	.word	index@(_ZN7cutlass13device_kernelIN5flash11enable_sm90INS1_16FlashAttnFwdSm90INS1_25CollectiveMainloopFwdSm90ILi2EN4cute5tupleIJNS5_1CILi1EEES8_S8_EEENS6_IJNS7_ILi192EEENS7_ILi128EEENS7_ILi64EEEEEELi64ENS_6half_tEfNS_4arch4Sm90ELb1ELb0ELb0ELb0ELb0ELb0ELb0ELb1ELb1ELb1ELb1ELb0EEENS1_21CollectiveEpilogueFwdINS6_IJSA_SC_SB_EEES9_SE_SG_Li384ELb0ELb1ELb1ELb0EEENS1_19SingleTileSchedulerILb0ELb1ELb1ELi192EEEEEEEEEvNT_6ParamsE)
        /*0044*/ 	.word	0x00000000


	//----- nvinfo : EIATTR_REGCOUNT
	.align		4
.L_22:
        /*0048*/ 	.byte	0x04, 0x2f
        /*004a*/ 	.short	(.L_24 - .L_23)
	.align		4
.L_23:
        /*004c*/ 	.word	index@(_ZN7cutlass13device_kernelIN5flash11enable_sm90INS1_16FlashAttnFwdSm90INS1_25CollectiveMainloopFwdSm90ILi2EN4cute5tupleIJNS5_1CILi1EEES8_S8_EEENS6_IJNS7_ILi192EEENS7_ILi128EEENS7_ILi64EEEEEELi64ENS_6half_tEfNS_4arch4Sm90ELb0ELb1ELb0ELb1ELb0ELb1ELb0ELb1ELb1ELb1ELb1ELb0EEENS1_21CollectiveEpilogueFwdINS6_IJSA_SC_SB_EEES9_SE_SG_Li384ELb1ELb1ELb1ELb0EEENS1_36VarlenDynamicPersistentTileSchedulerILi192ELi128ELi384ELi128ELb1ELb1ELb1ELb1ELb0ELb1EEEEEEEEEvNT_6ParamsE)
        /*0050*/ 	.word	0x00000004


	//----- nvinfo : EIATTR_FRAME_SIZE
	.align		4
.L_24:
        /*0054*/ 	.byte	0x04, 0x11
        /*0056*/ 	.short	(.L_26 - .L_25)
	.align		4
.L_25:
        /*0058*/ 	.word	index@(_ZN7cutlass13device_kernelIN5flash11enable_sm90INS1_16FlashAttnFwdSm90INS1_25CollectiveMainloopFwdSm90ILi2EN4cute5tupleIJNS5_1CILi1EEES8_S8_EEENS6_IJNS7_ILi192EEENS7_ILi128EEENS7_ILi64EEEEEELi64ENS_6half_tEfNS_4arch4Sm90ELb0ELb1ELb0ELb1ELb0ELb1ELb0ELb1ELb1ELb1ELb1ELb0EEENS1_21CollectiveEpilogueFwdINS6_IJSA_SC_SB_EEES9_SE_SG_Li384ELb1ELb1ELb1ELb0EEENS1_36VarlenDynamicPersistentTileSchedulerILi192ELi128ELi384ELi128ELb1ELb1ELb1ELb1ELb0ELb1EEEEEEEEEvNT_6ParamsE)
        /*005c*/ 	.word	0x00000000


	//----- nvinfo : EIATTR_REGCOUNT
	.align		4
.L_26:
        /*0060*/ 	.byte	0x04, 0x2f
        /*0062*/ 	.short	(.L_28 - .L_27)
	.align		4
.L_27:
        /*0064*/ 	.word	index@(_ZN7cutlass13device_kernelIN5flash11enable_sm90INS1_16FlashAttnFwdSm90INS1_25CollectiveMainloopFwdSm90ILi2EN4cute5tupleIJNS5_1CILi1EEES8_S8_EEENS6_IJNS7_ILi192EEENS7_ILi128EEENS7_ILi64EEEEEELi64ENS_6half_tEfNS_4arch4Sm90ELb0ELb1ELb0ELb1ELb0ELb0ELb0ELb1ELb1ELb1ELb1ELb0EEENS1_21CollectiveEpilogueFwdINS6_IJSA_SC_SB_EEES9_SE_SG_Li384ELb1ELb1ELb1ELb0EEENS1_36VarlenDynamicPersistentTileSchedulerILi192ELi128ELi384ELi128ELb1ELb1ELb1ELb1ELb0ELb1EEEEEEEEEvNT_6ParamsE)
        /*0068*/ 	.word	0x00000004


	//----- nvinfo : EIATTR_FRAME_SIZE
	.align		4
.L_28:
        /*006c*/ 	.byte	0x04, 0x11
        /*006e*/ 	.short	(.L_30 - .L_29)
	.align		4
.L_29:
        /*0070*/ 	.word	index@(_ZN7cutlass13device_kernelIN5flash11enable_sm90INS1_16FlashAttnFwdSm90INS1_25CollectiveMainloopFwdSm90ILi2EN4cute5tupleIJNS5_1CILi1EEES8_S8_EEENS6_IJNS7_ILi192EEENS7_ILi128EEENS7_ILi64EEEEEELi64ENS_6half_tEfNS_4arch4Sm90ELb0ELb1ELb0ELb1ELb0ELb0ELb0ELb1ELb1ELb1ELb1ELb0EEENS1_21CollectiveEpilogueFwdINS6_IJSA_SC_SB_EEES9_SE_SG_Li384ELb1ELb1ELb1ELb0EEENS1_36VarlenDynamicPersistentTileSchedulerILi192ELi128ELi384ELi128ELb1ELb1ELb1ELb1ELb0ELb1EEEEEEEEEvNT_6ParamsE)
        /*0074*/ 	.word	0x00000000


	//----- nvinfo : EIATTR_REGCOUNT
	.align		4
.L_30:
        /*0078*/ 	.byte	0x04, 0x2f
        /*007a*/ 	.short	(.L_32 - .L_31)
	.align		4
.L_31:
        /*007c*/ 	.word	index@(_ZN7cutlass13device_kernelIN5flash11enable_sm90INS1_16FlashAttnFwdSm90INS1_25CollectiveMainloopFwdSm90ILi2EN4cute5tupleIJNS5_1CILi1EEES8_S8_EEENS6_IJNS7_ILi192EEENS7_ILi128EEENS7_ILi64EEEEEELi64ENS_6half_tEfNS_4arch4Sm90ELb0ELb1ELb0ELb0ELb0ELb0ELb0ELb1ELb1ELb1ELb1ELb0EEENS1_21CollectiveEpilogueFwdINS6_IJSA_SC_SB_EEES9_SE_SG_Li384ELb0ELb1ELb1ELb0EEENS1_19SingleTileSchedulerILb0ELb1ELb1ELi192EEEEEEEEEvNT_6ParamsE)
        /*0080*/ 	.word	0x00000004


	//----- nvinfo : EIATTR_FRAME_SIZE
	.align		4
.L_32:
        /*0084*/ 	.byte	0x04, 0x11
        /*0086*/ 	.short	(.L_34 - .L_33)
	.align		4
.L_33:
        /*0088*/ 	.word	index@(_ZN7cutlass13device_kernelIN5flash11enable_sm90INS1_16FlashAttnFwdSm90INS1_25CollectiveMainloopFwdSm90ILi2EN4cute5tupleIJNS5_1CILi1EEES8_S8_EEENS6_IJNS7_ILi192EEENS7_ILi128EEENS7_ILi64EEEEEELi64ENS_6half_tEfNS_4arch4Sm90ELb0ELb1ELb0ELb0ELb0ELb0ELb0ELb1ELb1ELb1ELb1ELb0EEENS1_21CollectiveEpilogueFwdINS6_IJSA_SC_SB_EEES9_SE_SG_Li384ELb0ELb1ELb1ELb0EEENS1_19SingleTileSchedulerILb0ELb1ELb1ELi192EEEEEEEEEvNT_6ParamsE)
        /*008c*/ 	.word	0x00000000


	//----- nvinfo : EIATTR_REGCOUNT
	.align		4
.L_34:
        /*0090*/ 	.byte	0x04, 0x2f
        /*0092*/ 	.short	(.L_36 - .L_35)
	.align		4
.L_35:
        /*0094*/ 	.word	index@(_ZN7cutlass13device_kernelIN5flash11enable_sm90INS1_16FlashAttnFwdSm90INS1_25CollectiveMainloopFwdSm90ILi2EN4cute5tupleIJNS5_1CILi1EEES8_S8_EEENS6_IJNS7_ILi192EEESA_NS7_ILi64EEEEEELi64ENS_6half_tEfNS_4arch4Sm90ELb0ELb0ELb0ELb1ELb0ELb1ELb0ELb0ELb1ELb1ELb1ELb0EEENS1_21CollectiveEpilogueFwdINS6_IJSA_SB_SA_EEES9_SD_SF_Li384ELb1ELb1ELb1ELb0EEENS1_36VarlenDynamicPersistentTileSchedulerILi192ELi192ELi384ELi128ELb1ELb1ELb1ELb0ELb1ELb1EEEEEEEEEvNT_6ParamsE)
        /*0098*/ 	.word	0x00000004


	//----- nvinfo : EIATTR_FRAME_SIZE
	.align		4
.L_36:
        /*009c*/ 	.byte	0x04, 0x11
        /*009e*/ 	.short	(.L_38 - .L_37)
	.align		4
.L_37:
        /*00a0*/ 	.word	index@(_ZN7cutlass13device_kernelIN5flash11enable_sm90INS1_16FlashAttnFwdSm90INS1_25CollectiveMainloopFwdSm90ILi2EN4cute5tupleIJNS5_1CILi1EEES8_S8_EEENS6_IJNS7_ILi192EEESA_NS7_ILi64EEEEEELi64ENS_6half_tEfNS_4arch4Sm90ELb0ELb0ELb0ELb1ELb0ELb1ELb0ELb0ELb1ELb1ELb1ELb0EEENS1_21CollectiveEpilogueFwdINS6_IJSA_SB_SA_EEES9_SD_SF_Li384ELb1ELb1ELb1ELb0EEENS1_36VarlenDynamicPersistentTileSchedulerILi192ELi192ELi384ELi128ELb1ELb1ELb1ELb0ELb1ELb1EEEEEEEEEvNT_6ParamsE)
        /*00a4*/ 	.word	0x00000000


	//----- nvinfo : EIATTR_REGCOUNT
	.align		4
.L_38:
        /*00a8*/ 	.byte	0x04, 0x2f
        /*00aa*/ 	.short	(.L_40 - .L_39)
	.align		4
.L_39:
        /*00ac*/ 	.word	index@(_ZN7cutlass13device_kernelIN5flash11enable_sm90INS1_16FlashAttnFwdSm90INS1_25CollectiveMainloopFwdSm90ILi2EN4cute5tupleIJNS5_1CILi1EEES8_S8_EEENS6_IJNS7_ILi192EEESA_NS7_ILi64EEEEEELi64ENS_6half_tEfNS_4arch4Sm90ELb0ELb0ELb0ELb1ELb0ELb0ELb0ELb0ELb1ELb1ELb1ELb0EEENS1_21CollectiveEpilogueFwdINS6_IJSA_SB_SA_EEES9_SD_SF_Li384ELb1ELb1ELb1ELb0EEENS1_36VarlenDynamicPersistentTileSchedulerILi192ELi192ELi384ELi128ELb1ELb1ELb1ELb0ELb1ELb1EEEEEEEEEvNT_6ParamsE)
        /*00b0*/ 	.word	0x00000004


	//----- nvinfo : EIATTR_FRAME_SIZE
	.align		4
.L_40:
        /*00b4*/ 	.byte	0x04, 0x11
        /*00b6*/ 	.short	(.L_42 - .L_41)
	.align		4
.L_41:
        /*00b8*/ 	.word	index@(_ZN7cutlass13device_kernelIN5flash11enable_sm90INS1_16FlashAttnFwdSm90INS1_25CollectiveMainloopFwdSm90ILi2EN4cute5tupleIJNS5_1CILi1EEES8_S8_EEENS6_IJNS7_ILi192EEESA_NS7_ILi64EEEEEELi64ENS_6half_tEfNS_4arch4Sm90ELb0ELb0ELb0ELb1ELb0ELb0ELb0ELb0ELb1ELb1ELb1ELb0EEENS1_21CollectiveEpilogueFwdINS6_IJSA_SB_SA_EEES9_SD_SF_Li384ELb1ELb1ELb1ELb0EEENS1_36VarlenDynamicPersistentTileSchedulerILi192ELi192ELi384ELi128ELb1ELb1ELb1ELb0ELb1ELb1EEEEEEEEEvNT_6ParamsE)
        /*00bc*/ 	.word	0x00000000


	//----- nvinfo : EIATTR_REGCOUNT
	.align		4
.L_42:
        /*00c0*/ 	.byte	0x04, 0x2f
        /*00c2*/ 	.short	(.L_44 - .L_43)
	.align		4
.L_43:
        /*00c4*/ 	.word	index@(_ZN7cutlass13device_kernelIN5flash11enable_sm90INS1_16FlashAttnFwdSm90INS1_25CollectiveMainloopFwdSm90ILi2EN4cute5tupleIJNS5_1CILi1EEES8_S8_EEENS6_IJNS7_ILi192EEESA_NS7_ILi64EEEEEELi64ENS_6half_tEfNS_4arch4Sm90ELb0ELb0ELb0ELb0ELb0ELb0ELb0ELb0ELb1ELb1ELb1ELb0EEENS1_21CollectiveEpilogueFwdINS6_IJSA_SB_SA_EEES9_SD_SF_Li384ELb0ELb1ELb1ELb0EEENS1_19SingleTileSchedulerILb0ELb1ELb1ELi192EEEEEEEEEvNT_6ParamsE)
        /*00c8*/ 	.word	0x00000004


	//----- nvinfo : EIATTR_FRAME_SIZE
	.align		4
.L_44:
        /*00cc*/ 	.byte	0x04, 0x11
        /*00ce*/ 	.short	(.L_46 - .L_45)
	.align		4
.L_45:
        /*00d0*/ 	.word	index@(_ZN7cutlass13device_kernelIN5flash11enable_sm90INS1_16FlashAttnFwdSm90INS1_25CollectiveMainloopFwdSm90ILi2EN4cute5tupleIJNS5_1CILi1EEES8_S8_EEENS6_IJNS7_ILi192EEESA_NS7_ILi64EEEEEELi64ENS_6half_tEfNS_4arch4Sm90ELb0ELb0ELb0ELb0ELb0ELb0ELb0ELb0ELb1ELb1ELb1ELb0EEENS1_21CollectiveEpilogueFwdINS6_IJSA_SB_SA_EEES9_SD_SF_Li384ELb0ELb1ELb1ELb0EEENS1_19SingleTileSchedulerILb0ELb1ELb1ELi192EEEEEEEEEvNT_6ParamsE)
        /*00d4*/ 	.word	0x00000000


	//----- nvinfo : EIATTR_MIN_STACK_SIZE
	.align		4
.L_46:
        /*00d8*/ 	.byte	0x04, 0x12
        /*00da*/ 	.short	(.L_48 - .L_47)
	.align		4
.L_47:
        /*00dc*/ 	.word	index@(_ZN7cutlass13device_kernelIN5flash11enable_sm90INS1_16FlashAttnFwdSm90INS1_25CollectiveMainloopFwdSm90ILi2EN4cute5tupleIJNS5_1CILi1EEES8_S8_EEENS6_IJNS7_ILi192EEESA_NS7_ILi64EEEEEELi64ENS_6half_tEfNS_4arch4Sm90ELb0ELb0ELb0ELb0ELb0ELb0ELb0ELb0ELb1ELb1ELb1ELb0EEENS1_21CollectiveEpilogueFwdINS6_IJSA_SB_SA_EEES9_SD_SF_Li384ELb0ELb1ELb1ELb0EEENS1_19SingleTileSchedulerILb0ELb1ELb1ELi192EEEEEEEEEvNT_6ParamsE)
        /*00e0*/ 	.word	0x00000000


	//----- nvinfo : EIATTR_MIN_STACK_SIZE
	.align		4
.L_48:
        /*00e4*/ 	.byte	0x04, 0x12
        /*00e6*/ 	.short	(.L_50 - .L_49)
	.align		4
.L_49:
        /*00e8*/ 	.word	index@(_ZN7cutlass13device_kernelIN5flash11enable_sm90INS1_16FlashAttnFwdSm90INS1_25CollectiveMainloopFwdSm90ILi2EN4cute5tupleIJNS5_1CILi1EEES8_S8_EEENS6_IJNS7_ILi192EEESA_NS7_ILi64EEEEEELi64ENS_6half_tEfNS_4arch4Sm90ELb0ELb0ELb0ELb1ELb0ELb0ELb0ELb0ELb1ELb1ELb1ELb0EEENS1_21CollectiveEpilogueFwdINS6_IJSA_SB_SA_EEES9_SD_SF_Li384ELb1ELb1ELb1ELb0EEENS1_36VarlenDynamicPersistentTileSchedulerILi192ELi192ELi384ELi128ELb1ELb1ELb1ELb0ELb1ELb1EEEEEEEEEvNT_6ParamsE)
        /*00ec*/ 	.word	0x00000000


	//----- nvinfo : EIATTR_MIN_STACK_SIZE
	.align		4
.L_50:
        /*00f0*/ 	.byte	0x04, 0x12
        /*00f2*/ 	.short	(.L_52 - .L_51)
	.align		4
.L_51:
        /*00f4*/ 	.word	index@(_ZN7cutlass13device_kernelIN5flash11enable_sm90INS1_16FlashAttnFwdSm90INS1_25CollectiveMainloopFwdSm90ILi2EN4cute5tupleIJNS5_1CILi1EEES8_S8_EEENS6_IJNS7_ILi192EEESA_NS7_ILi64EEEEEELi64ENS_6half_tEfNS_4arch4Sm90ELb0ELb0ELb0ELb1ELb0ELb1ELb0ELb0ELb1ELb1ELb1ELb0EEENS1_21CollectiveEpilogueFwdINS6_IJSA_SB_SA_EEES9_SD_SF_Li384ELb1ELb1ELb1ELb0EEENS1_36VarlenDynamicPersistentTileSchedulerILi192ELi192ELi384ELi128ELb1ELb1ELb1ELb0ELb1ELb1EEEEEEEEEvNT_6ParamsE)
        /*00f8*/ 	.word	0x00000000


	//----- nvinfo : EIATTR_MIN_STACK_SIZE
	.align		4
.L_52:
        /*00fc*/ 	.byte	0x04, 0x12
        /*00fe*/ 	.short	(.L_54 - .L_53)
	.align		4
.L_53:
        /*0100*/ 	.word	index@(_ZN7cutlass13device_kernelIN5flash11enable_sm90INS1_16FlashAttnFwdSm90INS1_25CollectiveMainloopFwdSm90ILi2EN4cute5tupleIJNS5_1CILi1EEES8_S8_EEENS6_IJNS7_ILi192EEENS7_ILi128EEENS7_ILi64EEEEEELi64ENS_6half_tEfNS_4arch4Sm90ELb0ELb1ELb0ELb0ELb0ELb0ELb0ELb1ELb1ELb1ELb1ELb0EEENS1_21CollectiveEpilogueFwdINS6_IJSA_SC_SB_EEES9_SE_SG_Li384ELb0ELb1ELb1ELb0EEENS1_19SingleTileSchedulerILb0ELb1ELb1ELi192EEEEEEEEEvNT_6ParamsE)
        /*0104*/ 	.word	0x00000000


	//----- nvinfo : EIATTR_MIN_STACK_SIZE
	.align		4
.L_54:
        /*0108*/ 	.byte	0x04, 0x12
        /*010a*/ 	.short	(.L_56 - .L_55)
	.align		4
.L_55:
        /*010c*/ 	.word	index@(_ZN7cutlass13device_kernelIN5flash11enable_sm90INS1_16FlashAttnFwdSm90INS1_25CollectiveMainloopFwdSm90ILi2EN4cute5tupleIJNS5_1CILi1EEES8_S8_EEENS6_IJNS7_ILi192EEENS7_ILi128EEENS7_ILi64EEEEEELi64ENS_6half_tEfNS_4arch4Sm90ELb0ELb1ELb0ELb1ELb0ELb0ELb0ELb1ELb1ELb1ELb1ELb0EEENS1_21CollectiveEpilogueFwdINS6_IJSA_SC_SB_EEES9_SE_SG_Li384ELb1ELb1ELb1ELb0EEENS1_36VarlenDynamicPersistentTileSchedulerILi192ELi128ELi384ELi128ELb1ELb1ELb1ELb1ELb0ELb1EEEEEEEEEvNT_6ParamsE)
        /*0110*/ 	.word	0x00000000


	//----- nvinfo : EIATTR_MIN_STACK_SIZE
	.align		4
.L_56:
        /*0114*/ 	.byte	0x04, 0x12
        /*0116*/ 	.short	(.L_58 - .L_57)
	.align		4
.L_57:
        /*0118*/ 	.word	index@(_ZN7cutlass13device_kernelIN5flash11enable_sm90INS1_16FlashAttnFwdSm90INS1_25CollectiveMainloopFwdSm90ILi2EN4cute5tupleIJNS5_1CILi1EEES8_S8_EEENS6_IJNS7_ILi192EEENS7_ILi128EEENS7_ILi64EEEEEELi64ENS_6half_tEfNS_4arch4Sm90ELb0ELb1ELb0ELb1ELb0ELb1ELb0ELb1ELb1ELb1ELb1ELb0EEENS1_21CollectiveEpilogueFwdINS6_IJSA_SC_SB_EEES9_SE_SG_Li384ELb1ELb1ELb1ELb0EEENS1_36VarlenDynamicPersistentTileSchedulerILi192ELi128ELi384ELi128ELb1ELb1ELb1ELb1ELb0ELb1EEEEEEEEEvNT_6ParamsE)
        /*011c*/ 	.word	0x00000000


	//----- nvinfo : EIATTR_MIN_STACK_SIZE
	.align		4
.L_58:
        /*0120*/ 	.byte	0x04, 0x12
        /*0122*/ 	.short	(.L_60 - .L_59)
	.align		4
.L_59:
        /*0124*/ 	.word	index@(_ZN7cutlass13device_kernelIN5flash11enable_sm90INS1_16FlashAttnFwdSm90INS1_25CollectiveMainloopFwdSm90ILi2EN4cute5tupleIJNS5_1CILi1EEES8_S8_EEENS6_IJNS7_ILi192EEENS7_ILi128EEENS7_ILi64EEEEEELi64ENS_6half_tEfNS_4arch4Sm90ELb1ELb0ELb0ELb0ELb0ELb0ELb0ELb1ELb1ELb1ELb1ELb0EEENS1_21CollectiveEpilogueFwdINS6_IJSA_SC_SB_EEES9_SE_SG_Li384ELb0ELb1ELb1ELb0EEENS1_19SingleTileSchedulerILb0ELb1ELb1ELi192EEEEEEEEEvNT_6ParamsE)
        /*0128*/ 	.word	0x00000000


	//----- nvinfo : EIATTR_MIN_STACK_SIZE
	.align		4
.L_60:
        /*012c*/ 	.byte	0x04, 0x12
        /*012e*/ 	.short	(.L_62 - .L_61)
	.align		4
.L_61:
        /*0130*/ 	.word	index@(_ZN7cutlass13device_kernelIN5flash11enable_sm90INS1_16FlashAttnFwdSm90INS1_25CollectiveMainloopFwdSm90ILi2EN4cute5tupleIJNS5_1CILi1EEES8_S8_EEENS6_IJNS7_ILi192EEENS7_ILi128EEENS7_ILi64EEEEEELi64ENS_6half_tEfNS_4arch4Sm90ELb1ELb0ELb0ELb1ELb0ELb0ELb0ELb1ELb1ELb1ELb1ELb0EEENS1_21CollectiveEpilogueFwdINS6_IJSA_SC_SB_EEES9_SE_SG_Li384ELb1ELb1ELb1ELb0EEENS1_36VarlenDynamicPersistentTileSchedulerILi192ELi128ELi384ELi128ELb1ELb1ELb1ELb1ELb1ELb1EEEEEEEEEvNT_6ParamsE)
        /*0134*/ 	.word	0x00000000


	//----- nvinfo : EIATTR_MIN_STACK_SIZE
	.align		4
.L_62:
        /*0138*/ 	.byte	0x04, 0x12
        /*013a*/ 	.short	(.L_64 - .L_63)
	.align		4
.L_63:
        /*013c*/ 	.word	index@(_ZN7cutlass13device_kernelIN5flash11enable_sm90INS1_16FlashAttnFwdSm90INS1_25CollectiveMainloopFwdSm90ILi2EN4cute5tupleIJNS5_1CILi1EEES8_S8_EEENS6_IJNS7_ILi192EEENS7_ILi128EEENS7_ILi64EEEEEELi64ENS_6half_tEfNS_4arch4Sm90ELb1ELb0ELb0ELb1ELb0ELb1ELb0ELb1ELb1ELb1ELb1ELb0EEENS1_21CollectiveEpilogueFwdINS6_IJSA_SC_SB_EEES9_SE_SG_Li384ELb1ELb1ELb1ELb0EEENS1_36VarlenDynamicPersistentTileSchedulerILi192ELi128ELi384ELi128ELb1ELb1ELb1ELb1ELb1ELb1EEEEEEEEEvNT_6ParamsE)
        /*0140*/ 	.word	0x00000000
.L_64:


//--------------------- .nv.compat                --------------------------
	.section	.nv.compat,"",@"SHT_CUDA_COMPAT_INFO"
	.align	4
        /*0000*/ 	.byte	0x02, 0x09, 0x01, 0x00, 0x02, 0x02, 0x01, 0x00, 0x02, 0x05, 0x05, 0x00, 0x03, 0x07, 0x01, 0x01
        /*0010*/ 	.byte	0x02, 0x03, 0x00, 0x00, 0x02, 0x06, 0x01, 0x00, 0x04, 0x0b, 0x08, 0x00, 0x09, 0x00, 0x00, 0x00
        /*0020*/ 	.byte	0x00, 0x00, 0x00, 0x00


//--------------------- .nv.info._ZN7cutlass13device_kernelIN5flash11enable_sm90INS1_16FlashAttnFwdSm90INS1_25CollectiveMainloopFwdSm90ILi2EN4cute5tupleIJNS5_1CILi1EEES8_S8_EEENS6_IJNS7_ILi192EEESA_NS7_ILi64EEEEEELi64ENS_6half_tEfNS_4arch4Sm90ELb0ELb0ELb0ELb0ELb0ELb0ELb0ELb0ELb1ELb1ELb1ELb0EEENS1_21CollectiveEpilogueFwdINS6_IJSA_SB_SA_EEES9_SD_SF_Li384ELb0ELb1ELb1ELb0EEENS1_19SingleTileSchedulerILb0ELb1ELb1ELi192EEEEEEEEEvNT_6ParamsE --------------------------
	.section	.nv.info._ZN7cutlass13device_kernelIN5flash11enable_sm90INS1_16FlashAttnFwdSm90INS1_25CollectiveMainloopFwdSm90ILi2EN4cute5tupleIJNS5_1CILi1EEES8_S8_EEENS6_IJNS7_ILi192EEESA_NS7_ILi64EEEEEELi64ENS_6half_tEfNS_4arch4Sm90ELb0ELb0ELb0ELb0ELb0ELb0ELb0ELb0ELb1ELb1ELb1ELb0EEENS1_21CollectiveEpilogueFwdINS6_IJSA_SB_SA_EEES9_SD_SF_Li384ELb0ELb1ELb1ELb0EEENS1_19SingleTileSchedulerILb0ELb1ELb1ELi192EEEEEEEEEvNT_6ParamsE,"",@"SHT_CUDA_INFO"
	.sectionflags	@""
	.align	4


	//----- nvinfo : EIATTR_CUDA_API_VERSION
	.align		4
        /*0000*/ 	.byte	0x04, 0x37
        /*0002*/ 	.short	(.L_66 - .L_65)
.L_65:
        /*0004*/ 	.word	0x00000082


	//----- nvinfo : EIATTR_KPARAM_INFO
	.align		4
.L_66:
        /*0008*/ 	.byte	0x04, 0x17
        /*000a*/ 	.short	(.L_68 - .L_67)
.L_67:
        /*000c*/ 	.word	0x00000000
        /*0010*/ 	.short	0x0000
        /*0012*/ 	.short	0x0000
        /*0014*/ 	.byte	0x00, 0xf0, 0x01, 0x28


	//----- nvinfo : EIATTR_SPARSE_MMA_MASK
	.align		4
.L_68:
        /*0018*/ 	.byte	0x03, 0x50
        /*001a*/ 	.short	0x0000


	//----- nvinfo : EIATTR_MAXREG_COUNT
	.align		4
        /*001c*/ 	.byte	0x03, 0x1b
        /*001e*/ 	.short	0x0080


	//----- nvinfo : EIATTR_MERCURY_ISA_VERSION
	.align		4
        /*0020*/ 	.byte	0x03, 0x5f
        /*0022*/ 	.short	0x0101


	//----- nvinfo : EIATTR_VRC_CTA_INIT_COUNT
	.align		4
        /*0024*/ 	.byte	0x02, 0x4a
	.zero		1
	.zero		1


	//----- nvinfo : EIATTR_EXIT_INSTR_OFFSETS
	.align		4
        /*0028*/ 	.byte	0x04, 0x1c
        /*002a*/ 	.short	(.L_70 - .L_69)


	//   ....[0]....
.L_69:
        /*002c*/ 	.word	0x00000010


	//----- nvinfo : EIATTR_MAX_THREADS
	.align		4
.L_70:
        /*0030*/ 	.byte	0x04, 0x05
        /*0032*/ 	.short	(.L_72 - .L_71)
.L_71:
        /*0034*/ 	.word	0x00000200
        /*0038*/ 	.word	0x00000001
        /*003c*/ 	.word	0x00000001


	//----- nvinfo : EIATTR_CBANK_PARAM_SIZE
	.align		4
.L_72:
        /*0040*/ 	.byte	0x03, 0x19
        /*0042*/ 	.short	0x0a00


	//----- nvinfo : EIATTR_PARAM_CBANK
	.align		4
        /*0044*/ 	.byte	0x04, 0x0a
        /*0046*/ 	.short	(.L_74 - .L_73)
	.align		4
.L_73:
        /*0048*/ 	.word	index@(.nv.constant0._ZN7cutlass13device_kernelIN5flash11enable_sm90INS1_16FlashAttnFwdSm90INS1_25CollectiveMainloopFwdSm90ILi2EN4cute5tupleIJNS5_1CILi1EEES8_S8_EEENS6_IJNS7_ILi192EEESA_NS7_ILi64EEEEEELi64ENS_6half_tEfNS_4arch4Sm90ELb0ELb0ELb0ELb0ELb0ELb0ELb0ELb0ELb1ELb1ELb1ELb0EEENS1_21CollectiveEpilogueFwdINS6_IJSA_SB_SA_EEES9_SD_SF_Li384ELb0ELb1ELb1ELb0EEENS1_19SingleTileSchedulerILb0ELb1ELb1ELi192EEEEEEEEEvNT_6ParamsE)
        /*004c*/ 	.short	0x0380
        /*004e*/ 	.short	0x0a00


	//----- nvinfo : EIATTR_SW_WAR
	.align		4
.L_74:
        /*0050*/ 	.byte	0x04, 0x36
        /*0052*/ 	.short	(.L_76 - .L_75)
.L_75:
        /*0054*/ 	.word	0x00000008
.L_76:


//--------------------- .nv.info._ZN7cutlass13device_kernelIN5flash11enable_sm90INS1_16FlashAttnFwdSm90INS1_25CollectiveMainloopFwdSm90ILi2EN4cute5tupleIJNS5_1CILi1EEES8_S8_EEENS6_IJNS7_ILi192EEESA_NS7_ILi64EEEEEELi64ENS_6half_tEfNS_4arch4Sm90ELb0ELb0ELb0ELb1ELb0ELb0ELb0ELb0ELb1ELb1ELb1ELb0EEENS1_21CollectiveEpilogueFwdINS6_IJSA_SB_SA_EEES9_SD_SF_Li384ELb1ELb1ELb1ELb0EEENS1_36VarlenDynamicPersistentTileSchedulerILi192ELi192ELi384ELi128ELb1ELb1ELb1ELb0ELb1ELb1EEEEEEEEEvNT_6ParamsE --------------------------
	.section	.nv.info._ZN7cutlass13device_kernelIN5flash11enable_sm90INS1_16FlashAttnFwdSm90INS1_25CollectiveMainloopFwdSm90ILi2EN4cute5tupleIJNS5_1CILi1EEES8_S8_EEENS6_IJNS7_ILi192EEESA_NS7_ILi64EEEEEELi64ENS_6half_tEfNS_4arch4Sm90ELb0ELb0ELb0ELb1ELb0ELb0ELb0ELb0ELb1ELb1ELb1ELb0EEENS1_21CollectiveEpilogueFwdINS6_IJSA_SB_SA_EEES9_SD_SF_Li384ELb1ELb1ELb1ELb0EEENS1_36VarlenDynamicPersistentTileSchedulerILi192ELi192ELi384ELi128ELb1ELb1ELb1ELb0ELb1ELb1EEEEEEEEEvNT_6ParamsE,"",@"SHT_CUDA_INFO"
	.sectionflags	@""
	.align	4


	//----- nvinfo : EIATTR_CUDA_API_VERSION
	.align		4
        /*0000*/ 	.byte	0x04, 0x37
        /*0002*/ 	.short	(.L_78 - .L_77)
.L_77:
        /*0004*/ 	.word	0x00000082


	//----- nvinfo : EIATTR_KPARAM_INFO
	.align		4
.L_78:
        /*0008*/ 	.byte	0x04, 0x17
        /*000a*/ 	.short	(.L_80 - .L_79)
.L_79:
        /*000c*/ 	.word	0x00000000
        /*0010*/ 	.short	0x0000
        /*0012*/ 	.short	0x0000
        /*0014*/ 	.byte	0x00, 0xf0, 0x01, 0x2a


	//----- nvinfo : EIATTR_SPARSE_MMA_MASK
	.align		4
.L_80:
        /*0018*/ 	.byte	0x03, 0x50
        /*001a*/ 	.short	0x0000


	//----- nvinfo : EIATTR_MAXREG_COUNT
	.align		4
        /*001c*/ 	.byte	0x03, 0x1b
        /*001e*/ 	.short	0x0080


	//----- nvinfo : EIATTR_MERCURY_ISA_VERSION
	.align		4
        /*0020*/ 	.byte	0x03, 0x5f
        /*0022*/ 	.short	0x0101


	//----- nvinfo : EIATTR_VRC_CTA_INIT_COUNT
	.align		4
        /*0024*/ 	.byte	0x02, 0x4a
	.zero		1
	.zero		1


	//----- nvinfo : EIATTR_EXIT_INSTR_OFFSETS
	.align		4
        /*0028*/ 	.byte	0x04, 0x1c
        /*002a*/ 	.short	(.L_82 - .L_81)


	//   ....[0]....
.L_81:
        /*002c*/ 	.word	0x00000010


	//----- nvinfo : EIATTR_MAX_THREADS
	.align		4
.L_82:
        /*0030*/ 	.byte	0x04, 0x05
        /*0032*/ 	.short	(.L_84 - .L_83)
.L_83:
        /*0034*/ 	.word	0x00000200
        /*0038*/ 	.word	0x00000001
        /*003c*/ 	.word	0x00000001


	//----- nvinfo : EIATTR_CBANK_PARAM_SIZE
	.align		4
.L_84:
        /*0040*/ 	.byte	0x03, 0x19
        /*0042*/ 	.short	0x0a80


	//----- nvinfo : EIATTR_PARAM_CBANK
	.align		4
        /*0044*/ 	.byte	0x04, 0x0a
        /*0046*/ 	.short	(.L_86 - .L_85)
	.align		4
.L_85:
        /*0048*/ 	.word	index@(.nv.constant0._ZN7cutlass13device_kernelIN5flash11enable_sm90INS1_16FlashAttnFwdSm90INS1_25CollectiveMainloopFwdSm90ILi2EN4cute5tupleIJNS5_1CILi1EEES8_S8_EEENS6_IJNS7_ILi192EEESA_NS7_ILi64EEEEEELi64ENS_6half_tEfNS_4arch4Sm90ELb0ELb0ELb0ELb1ELb0ELb0ELb0ELb0ELb1ELb1ELb1ELb0EEENS1_21CollectiveEpilogueFwdINS6_IJSA_SB_SA_EEES9_SD_SF_Li384ELb1ELb1ELb1ELb0EEENS1_36VarlenDynamicPersistentTileSchedulerILi192ELi192ELi384ELi128ELb1ELb1ELb1ELb0ELb1ELb1EEEEEEEEEvNT_6ParamsE)
        /*004c*/ 	.short	0x0380
        /*004e*/ 	.short	0x0a80


	//----- nvinfo : EIATTR_SW_WAR
	.align		4
.L_86:
        /*0050*/ 	.byte	0x04, 0x36
        /*0052*/ 	.short	(.L_88 - .L_87)
.L_87:
        /*0054*/ 	.word	0x00000008
.L_88:


//--------------------- .nv.info._ZN7cutlass13device_kernelIN5flash11enable_sm90INS1_16FlashAttnFwdSm90INS1_25CollectiveMainloopFwdSm90ILi2EN4cute5tupleIJNS5_1CILi1EEES8_S8_EEENS6_IJNS7_ILi192EEESA_NS7_ILi64EEEEEELi64ENS_6half_tEfNS_4arch4Sm90ELb0ELb0ELb0ELb1ELb0ELb1ELb0ELb0ELb1ELb1ELb1ELb0EEENS1_21CollectiveEpilogueFwdINS6_IJSA_SB_SA_EEES9_SD_SF_Li384ELb1ELb1ELb1ELb0EEENS1_36VarlenDynamicPersistentTileSchedulerILi192ELi192ELi384ELi128ELb1ELb1ELb1ELb0ELb1ELb1EEEEEEEEEvNT_6ParamsE --------------------------
	.section	.nv.info._ZN7cutlass13device_kernelIN5flash11enable_sm90INS1_16FlashAttnFwdSm90INS1_25CollectiveMainloopFwdSm90ILi2EN4cute5tupleIJNS5_1CILi1EEES8_S8_EEENS6_IJNS7_ILi192EEESA_NS7_ILi64EEEEEELi64ENS_6half_tEfNS_4arch4Sm90ELb0ELb0ELb0ELb1ELb0ELb1ELb0ELb0ELb1ELb1ELb1ELb0EEENS1_21CollectiveEpilogueFwdINS6_IJSA_SB_SA_EEES9_SD_SF_Li384ELb1ELb1ELb1ELb0EEENS1_36VarlenDynamicPersistentTileSchedulerILi192ELi192ELi384ELi128ELb1ELb1ELb1ELb0ELb1ELb1EEEEEEEEEvNT_6ParamsE,"",@"SHT_CUDA_INFO"
	.sectionflags	@""
	.align	4


	//----- nvinfo : EIATTR_CUDA_API_VERSION
	.align		4
        /*0000*/ 	.byte	0x04, 0x37
        /*0002*/ 	.short	(.L_90 - .L_89)
.L_89:
        /*0004*/ 	.word	0x00000082


	//----- nvinfo : EIATTR_KPARAM_INFO
	.align		4
.L_90:
        /*0008*/ 	.byte	0x04, 0x17
        /*000a*/ 	.short	(.L_92 - .L_91)
.L_91:
        /*000c*/ 	.word	0x00000000
        /*0010*/ 	.short	0x0000
        /*0012*/ 	.short	0x0000
        /*0014*/ 	.byte	0x00, 0xf0, 0x01, 0x2a


	//----- nvinfo : EIATTR_SPARSE_MMA_MASK
	.align		4
.L_92:
        /*0018*/ 	.byte	0x03, 0x50
        /*001a*/ 	.short	0x0000


	//----- nvinfo : EIATTR_MAXREG_COUNT
	.align		4
        /*001c*/ 	.byte	0x03, 0x1b
        /*001e*/ 	.short	0x0080


	//----- nvinfo : EIATTR_MERCURY_ISA_VERSION
	.align		4
        /*0020*/ 	.byte	0x03, 0x5f
        /*0022*/ 	.short	0x0101


	//----- nvinfo : EIATTR_VRC_CTA_INIT_COUNT
	.align		4
        /*0024*/ 	.byte	0x02, 0x4a
	.zero		1
	.zero		1


	//----- nvinfo : EIATTR_EXIT_INSTR_OFFSETS
	.align		4
        /*0028*/ 	.byte	0x04, 0x1c
        /*002a*/ 	.short	(.L_94 - .L_93)


	//   ....[0]....
.L_93:
        /*002c*/ 	.word	0x00000010


	//----- nvinfo : EIATTR_MAX_THREADS
	.align		4
.L_94:
        /*0030*/ 	.byte	0x04, 0x05
        /*0032*/ 	.short	(.L_96 - .L_95)
.L_95:
        /*0034*/ 	.word	0x00000200
        /*0038*/ 	.word	0x00000001
        /*003c*/ 	.word	0x00000001


	//----- nvinfo : EIATTR_CBANK_PARAM_SIZE
	.align		4
.L_96:
        /*0040*/ 	.byte	0x03, 0x19
        /*0042*/ 	.short	0x0a80


	//----- nvinfo : EIATTR_PARAM_CBANK
	.align		4
        /*0044*/ 	.byte	0x04, 0x0a
        /*0046*/ 	.short	(.L_98 - .L_97)
	.align		4
.L_97:
        /*0048*/ 	.word	index@(.nv.constant0._ZN7cutlass13device_kernelIN5flash11enable_sm90INS1_16FlashAttnFwdSm90INS1_25CollectiveMainloopFwdSm90ILi2EN4cute5tupleIJNS5_1CILi1EEES8_S8_EEENS6_IJNS7_ILi192EEESA_NS7_ILi64EEEEEELi64ENS_6half_tEfNS_4arch4Sm90ELb0ELb0ELb0ELb1ELb0ELb1ELb0ELb0ELb1ELb1ELb1ELb0EEENS1_21CollectiveEpilogueFwdINS6_IJSA_SB_SA_EEES9_SD_SF_Li384ELb1ELb1ELb1ELb0EEENS1_36VarlenDynamicPersistentTileSchedulerILi192ELi192ELi384ELi128ELb1ELb1ELb1ELb0ELb1ELb1EEEEEEEEEvNT_6ParamsE)
        /*004c*/ 	.short	0x0380
        /*004e*/ 	.short	0x0a80


	//----- nvinfo : EIATTR_SW_WAR
	.align		4
.L_98:
        /*0050*/ 	.byte	0x04, 0x36
        /*0052*/ 	.short	(.L_100 - .L_99)
.L_99:
        /*0054*/ 	.word	0x00000008
.L_100:


//--------------------- .nv.info._ZN7cutlass13device_kernelIN5flash11enable_sm90INS1_16FlashAttnFwdSm90INS1_25CollectiveMainloopFwdSm90ILi2EN4cute5tupleIJNS5_1CILi1EEES8_S8_EEENS6_IJNS7_ILi192EEENS7_ILi128EEENS7_ILi64EEEEEELi64ENS_6half_tEfNS_4arch4Sm90ELb0ELb1ELb0ELb0ELb0ELb0ELb0ELb1ELb1ELb1ELb1ELb0EEENS1_21CollectiveEpilogueFwdINS6_IJSA_SC_SB_EEES9_SE_SG_Li384ELb0ELb1ELb1ELb0EEENS1_19SingleTileSchedulerILb0ELb1ELb1ELi192EEEEEEEEEvNT_6ParamsE --------------------------
	.section	.nv.info._ZN7cutlass13device_kernelIN5flash11enable_sm90INS1_16FlashAttnFwdSm90INS1_25CollectiveMainloopFwdSm90ILi2EN4cute5tupleIJNS5_1CILi1EEES8_S8_EEENS6_IJNS7_ILi192EEENS7_ILi128EEENS7_ILi64EEEEEELi64ENS_6half_tEfNS_4arch4Sm90ELb0ELb1ELb0ELb0ELb0ELb0ELb0ELb1ELb1ELb1ELb1ELb0EEENS1_21CollectiveEpilogueFwdINS6_IJSA_SC_SB_EEES9_SE_SG_Li384ELb0ELb1ELb1ELb0EEENS1_19SingleTileSchedulerILb0ELb1ELb1ELi192EEEEEEEEEvNT_6ParamsE,"",@"SHT_CUDA_INFO"
	.sectionflags	@""
	.align	4


	//----- nvinfo : EIATTR_CUDA_API_VERSION
	.align		4
        /*0000*/ 	.byte	0x04, 0x37
        /*0002*/ 	.short	(.L_102 - .L_101)
.L_101:
        /*0004*/ 	.word	0x00000082


	//----- nvinfo : EIATTR_KPARAM_INFO
	.align		4
.L_102:
        /*0008*/ 	.byte	0x04, 0x17
        /*000a*/ 	.short	(.L_104 - .L_103)
.L_103:
        /*000c*/ 	.word	0x00000000
        /*0010*/ 	.short	0x0000
        /*0012*/ 	.short	0x0000
        /*0014*/ 	.byte	0x00, 0xf0, 0x01, 0x28


	//----- nvinfo : EIATTR_SPARSE_MMA_MASK
	.align		4
.L_104:
        /*0018*/ 	.byte	0x03, 0x50
        /*001a*/ 	.short	0x0000


	//----- nvinfo : EIATTR_MAXREG_COUNT
	.align		4
        /*001c*/ 	.byte	0x03, 0x1b
        /*001e*/ 	.short	0x0080


	//----- nvinfo : EIATTR_MERCURY_ISA_VERSION
	.align		4
        /*0020*/ 	.byte	0x03, 0x5f
        /*0022*/ 	.short	0x0101


	//----- nvinfo : EIATTR_VRC_CTA_INIT_COUNT
	.align		4
        /*0024*/ 	.byte	0x02, 0x4a
	.zero		1
	.zero		1


	//----- nvinfo : EIATTR_EXIT_INSTR_OFFSETS
	.align		4
        /*0028*/ 	.byte	0x04, 0x1c
        /*002a*/ 	.short	(.L_106 - .L_105)


	//   ....[0]....
.L_105:
        /*002c*/ 	.word	0x00000010


	//----- nvinfo : EIATTR_MAX_THREADS
	.align		4
.L_106:
        /*0030*/ 	.byte	0x04, 0x05
        /*0032*/ 	.short	(.L_108 - .L_107)
.L_107:
        /*0034*/ 	.word	0x00000200
        /*0038*/ 	.word	0x00000001
        /*003c*/ 	.word	0x00000001


	//----- nvinfo : EIATTR_CBANK_PARAM_SIZE
	.align		4
.L_108:
        /*0040*/ 	.byte	0x03, 0x19
        /*0042*/ 	.short	0x0a00


	//----- nvinfo : EIATTR_PARAM_CBANK
	.align		4
        /*0044*/ 	.byte	0x04, 0x0a
        /*0046*/ 	.short	(.L_110 - .L_109)
	.align		4
.L_109:
        /*0048*/ 	.word	index@(.nv.constant0._ZN7cutlass13device_kernelIN5flash11enable_sm90INS1_16FlashAttnFwdSm90INS1_25CollectiveMainloopFwdSm90ILi2EN4cute5tupleIJNS5_1CILi1EEES8_S8_EEENS6_IJNS7_ILi192EEENS7_ILi128EEENS7_ILi64EEEEEELi64ENS_6half_tEfNS_4arch4Sm90ELb0ELb1ELb0ELb0ELb0ELb0ELb0ELb1ELb1ELb1ELb1ELb0EEENS1_21CollectiveEpilogueFwdINS6_IJSA_SC_SB_EEES9_SE_SG_Li384ELb0ELb1ELb1ELb0EEENS1_19SingleTileSchedulerILb0ELb1ELb1ELi192EEEEEEEEEvNT_6ParamsE)
        /*004c*/ 	.short	0x0380
        /*004e*/ 	.short	0x0a00


	//----- nvinfo : EIATTR_SW_WAR
	.align		4
.L_110:
        /*0050*/ 	.byte	0x04, 0x36
        /*0052*/ 	.short	(.L_112 - .L_111)
.L_111:
        /*0054*/ 	.word	0x00000008
.L_112:


//--------------------- .nv.info._ZN7cutlass13device_kernelIN5flash11enable_sm90INS1_16FlashAttnFwdSm90INS1_25CollectiveMainloopFwdSm90ILi2EN4cute5tupleIJNS5_1CILi1EEES8_S8_EEENS6_IJNS7_ILi192EEENS7_ILi128EEENS7_ILi64EEEEEELi64ENS_6half_tEfNS_4arch4Sm90ELb0ELb1ELb0ELb1ELb0ELb0ELb0ELb1ELb1ELb1ELb1ELb0EEENS1_21CollectiveEpilogueFwdINS6_IJSA_SC_SB_EEES9_SE_SG_Li384ELb1ELb1ELb1ELb0EEENS1_36VarlenDynamicPersistentTileSchedulerILi192ELi128ELi384ELi128ELb1ELb1ELb1ELb1ELb0ELb1EEEEEEEEEvNT_6ParamsE --------------------------
	.section	.nv.info._ZN7cutlass13device_kernelIN5flash11enable_sm90INS1_16FlashAttnFwdSm90INS1_25CollectiveMainloopFwdSm90ILi2EN4cute5tupleIJNS5_1CILi1EEES8_S8_EEENS6_IJNS7_ILi192EEENS7_ILi128EEENS7_ILi64EEEEEELi64ENS_6half_tEfNS_4arch4Sm90ELb0ELb1ELb0ELb1ELb0ELb0ELb0ELb1ELb1ELb1ELb1ELb0EEENS1_21CollectiveEpilogueFwdINS6_IJSA_SC_SB_EEES9_SE_SG_Li384ELb1ELb1ELb1ELb0EEENS1_36VarlenDynamicPersistentTileSchedulerILi192ELi128ELi384ELi128ELb1ELb1ELb1ELb1ELb0ELb1EEEEEEEEEvNT_6ParamsE,"",@"SHT_CUDA_INFO"
	.sectionflags	@""
	.align	4


	//----- nvinfo : EIATTR_CUDA_API_VERSION
	.align		4
        /*0000*/ 	.byte	0x04, 0x37
        /*0002*/ 	.short	(.L_114 - .L_113)
.L_113:
        /*0004*/ 	.word	0x00000082


	//----- nvinfo : EIATTR_KPARAM_INFO
	.align		4
.L_114:
        /*0008*/ 	.byte	0x04, 0x17
        /*000a*/ 	.short	(.L_116 - .L_115)
.L_115:
        /*000c*/ 	.word	0x00000000
        /*0010*/ 	.short	0x0000
        /*0012*/ 	.short	0x0000
        /*0014*/ 	.byte	0x00, 0xf0, 0x01, 0x2a


	//----- nvinfo : EIATTR_SPARSE_MMA_MASK
	.align		4
.L_116:
        /*0018*/ 	.byte	0x03, 0x50
        /*001a*/ 	.short	0x0000


	//----- nvinfo : EIATTR_MAXREG_COUNT
	.align		4
        /*001c*/ 	.byte	0x03, 0x1b
        /*001e*/ 	.short	0x0080


	//----- nvinfo : EIATTR_MERCURY_ISA_VERSION
	.align		4
        /*0020*/ 	.byte	0x03, 0x5f
        /*0022*/ 	.short	0x0101


	//----- nvinfo : EIATTR_VRC_CTA_INIT_COUNT
	.align		4
        /*0024*/ 	.byte	0x02, 0x4a
	.zero		1
	.zero		1


	//----- nvinfo : EIATTR_EXIT_INSTR_OFFSETS
	.align		4
        /*0028*/ 	.byte	0x04, 0x1c
        /*002a*/ 	.short	(.L_118 - .L_117)


	//   ....[0]....
.L_117:
        /*002c*/ 	.word	0x00000010


	//----- nvinfo : EIATTR_MAX_THREADS
	.align		4
.L_118:
        /*0030*/ 	.byte	0x04, 0x05
        /*0032*/ 	.short	(.L_120 - .L_119)
.L_119:
        /*0034*/ 	.word	0x00000200
        /*0038*/ 	.word	0x00000001
        /*003c*/ 	.word	0x00000001


	//----- nvinfo : EIATTR_CBANK_PARAM_SIZE
	.align		4
.L_120:
        /*0040*/ 	.byte	0x03, 0x19
        /*0042*/ 	.short	0x0a80


	//----- nvinfo : EIATTR_PARAM_CBANK
	.align		4
        /*0044*/ 	.byte	0x04, 0x0a
        /*0046*/ 	.short	(.L_122 - .L_121)
	.align		4
.L_121:
        /*0048*/ 	.word	index@(.nv.constant0._ZN7cutlass13device_kernelIN5flash11enable_sm90INS1_16FlashAttnFwdSm90INS1_25CollectiveMainloopFwdSm90ILi2EN4cute5tupleIJNS5_1CILi1EEES8_S8_EEENS6_IJNS7_ILi192EEENS7_ILi128EEENS7_ILi64EEEEEELi64ENS_6half_tEfNS_4arch4Sm90ELb0ELb1ELb0ELb1ELb0ELb0ELb0ELb1ELb1ELb1ELb1ELb0EEENS1_21CollectiveEpilogueFwdINS6_IJSA_SC_SB_EEES9_SE_SG_Li384ELb1ELb1ELb1ELb0EEENS1_36VarlenDynamicPersistentTileSchedulerILi192ELi128ELi384ELi128ELb1ELb1ELb1ELb1ELb0ELb1EEEEEEEEEvNT_6ParamsE)
        /*004c*/ 	.short	0x0380
        /*004e*/ 	.short	0x0a80


	//----- nvinfo : EIATTR_SW_WAR
	.align		4
.L_122:
        /*0050*/ 	.byte	0x04, 0x36
        /*0052*/ 	.short	(.L_124 - .L_123)
.L_123:
        /*0054*/ 	.word	0x00000008
.L_124:


//--------------------- .nv.info._ZN7cutlass13device_kernelIN5flash11enable_sm90INS1_16FlashAttnFwdSm90INS1_25CollectiveMainloopFwdSm90ILi2EN4cute5tupleIJNS5_1CILi1EEES8_S8_EEENS6_IJNS7_ILi192EEENS7_ILi128EEENS7_ILi64EEEEEELi64ENS_6half_tEfNS_4arch4Sm90ELb0ELb1ELb0ELb1ELb0ELb1ELb0ELb1ELb1ELb1ELb1ELb0EEENS1_21CollectiveEpilogueFwdINS6_IJSA_SC_SB_EEES9_SE_SG_Li384ELb1ELb1ELb1ELb0EEENS1_36VarlenDynamicPersistentTileSchedulerILi192ELi128ELi384ELi128ELb1ELb1ELb1ELb1ELb0ELb1EEEEEEEEEvNT_6ParamsE --------------------------
	.section	.nv.info._ZN7cutlass13device_kernelIN5flash11enable_sm90INS1_16FlashAttnFwdSm90INS1_25CollectiveMainloopFwdSm90ILi2EN4cute5tupleIJNS5_1CILi1EEES8_S8_EEENS6_IJNS7_ILi192EEENS7_ILi128EEENS7_ILi64EEEEEELi64ENS_6half_tEfNS_4arch4Sm90ELb0ELb1ELb0ELb1ELb0ELb1ELb0ELb1ELb1ELb1ELb1ELb0EEENS1_21CollectiveEpilogueFwdINS6_IJSA_SC_SB_EEES9_SE_SG_Li384ELb1ELb1ELb1ELb0EEENS1_36VarlenDynamicPersistentTileSchedulerILi192ELi128ELi384ELi128ELb1ELb1ELb1ELb1ELb0ELb1EEEEEEEEEvNT_6ParamsE,"",@"SHT_CUDA_INFO"
	.sectionflags	@""
	.align	4


	//----- nvinfo : EIATTR_CUDA_API_VERSION
	.align		4
        /*0000*/ 	.byte	0x04, 0x37
        /*0002*/ 	.short	(.L_126 - .L_125)
.L_125:
        /*0004*/ 	.word	0x00000082


	//----- nvinfo : EIATTR_KPARAM_INFO
	.align		4
.L_126:
        /*0008*/ 	.byte	0x04, 0x17
        /*000a*/ 	.short	(.L_128 - .L_127)
.L_127:
        /*000c*/ 	.word	0x00000000
        /*0010*/ 	.short	0x0000
        /*0012*/ 	.short	0x0000
        /*0014*/ 	.byte	0x00, 0xf0, 0x01, 0x2a


	//----- nvinfo : EIATTR_SPARSE_MMA_MASK
	.align		4
.L_128:
        /*0018*/ 	.byte	0x03, 0x50
        /*001a*/ 	.short	0x0000


	//----- nvinfo : EIATTR_MAXREG_COUNT
	.align		4
        /*001c*/ 	.byte	0x03, 0x1b
        /*001e*/ 	.short	0x0080


	//----- nvinfo : EIATTR_MERCURY_ISA_VERSION
	.align		4
        /*0020*/ 	.byte	0x03, 0x5f
        /*0022*/ 	.short	0x0101


	//----- nvinfo : EIATTR_VRC_CTA_INIT_COUNT
	.align		4
        /*0024*/ 	.byte	0x02, 0x4a
	.zero		1
	.zero		1


	//----- nvinfo : EIATTR_EXIT_INSTR_OFFSETS
	.align		4
        /*0028*/ 	.byte	0x04, 0x1c
        /*002a*/ 	.short	(.L_130 - .L_129)


	//   ....[0]....
.L_129:
        /*002c*/ 	.word	0x00000010


	//----- nvinfo : EIATTR_MAX_THREADS
	.align		4
.L_130:
        /*0030*/ 	.byte	0x04, 0x05
        /*0032*/ 	.short	(.L_132 - .L_131)
.L_131:
        /*0034*/ 	.word	0x00000200
        /*0038*/ 	.word	0x00000001
        /*003c*/ 	.word	0x00000001


	//----- nvinfo : EIATTR_CBANK_PARAM_SIZE
	.align		4
.L_132:
        /*0040*/ 	.byte	0x03, 0x19
        /*0042*/ 	.short	0x0a80


	//----- nvinfo : EIATTR_PARAM_CBANK
	.align		4
        /*0044*/ 	.byte	0x04, 0x0a
        /*0046*/ 	.short	(.L_134 - .L_133)
	.align		4
.L_133:
        /*0048*/ 	.word	index@(.nv.constant0._ZN7cutlass13device_kernelIN5flash11enable_sm90INS1_16FlashAttnFwdSm90INS1_25CollectiveMainloopFwdSm90ILi2EN4cute5tupleIJNS5_1CILi1EEES8_S8_EEENS6_IJNS7_ILi192EEENS7_ILi128EEENS7_ILi64EEEEEELi64ENS_6half_tEfNS_4arch4Sm90ELb0ELb1ELb0ELb1ELb0ELb1ELb0ELb1ELb1ELb1ELb1ELb0EEENS1_21CollectiveEpilogueFwdINS6_IJSA_SC_SB_EEES9_SE_SG_Li384ELb1ELb1ELb1ELb0EEENS1_36VarlenDynamicPersistentTileSchedulerILi192ELi128ELi384ELi128ELb1ELb1ELb1ELb1ELb0ELb1EEEEEEEEEvNT_6ParamsE)
        /*004c*/ 	.short	0x0380
        /*004e*/ 	.short	0x0a80


	//----- nvinfo : EIATTR_SW_WAR
	.align		4
.L_134:
        /*0050*/ 	.byte	0x04, 0x36
        /*0052*/ 	.short	(.L_136 - .L_135)
.L_135:
        /*0054*/ 	.word	0x00000008
.L_136:


//--------------------- .nv.info._ZN7cutlass13device_kernelIN5flash11enable_sm90INS1_16FlashAttnFwdSm90INS1_25CollectiveMainloopFwdSm90ILi2EN4cute5tupleIJNS5_1CILi1EEES8_S8_EEENS6_IJNS7_ILi192EEENS7_ILi128EEENS7_ILi64EEEEEELi64ENS_6half_tEfNS_4arch4Sm90ELb1ELb0ELb0ELb0ELb0ELb0ELb0ELb1ELb1ELb1ELb1ELb0EEENS1_21CollectiveEpilogueFwdINS6_IJSA_SC_SB_EEES9_SE_SG_Li384ELb0ELb1ELb1ELb0EEENS1_19SingleTileSchedulerILb0ELb1ELb1ELi192EEEEEEEEEvNT_6ParamsE --------------------------
	.section	.nv.info._ZN7cutlass13device_kernelIN5flash11enable_sm90INS1_16FlashAttnFwdSm90INS1_25CollectiveMainloopFwdSm90ILi2EN4cute5tupleIJNS5_1CILi1EEES8_S8_EEENS6_IJNS7_ILi192EEENS7_ILi128EEENS7_ILi64EEEEEELi64ENS_6half_tEfNS_4arch4Sm90ELb1ELb0ELb0ELb0ELb0ELb0ELb0ELb1ELb1ELb1ELb1ELb0EEENS1_21CollectiveEpilogueFwdINS6_IJSA_SC_SB_EEES9_SE_SG_Li384ELb0ELb1ELb1ELb0EEENS1_19SingleTileSchedulerILb0ELb1ELb1ELi192EEEEEEEEEvNT_6ParamsE,"",@"SHT_CUDA_INFO"
	.sectionflags	@""
	.align	4


	//----- nvinfo : EIATTR_CUDA_API_VERSION
	.align		4
        /*0000*/ 	.byte	0x04, 0x37
        /*0002*/ 	.short	(.L_138 - .L_137)
.L_137:
        /*0004*/ 	.word	0x00000082


	//----- nvinfo : EIATTR_KPARAM_INFO
	.align		4
.L_138:
        /*0008*/ 	.byte	0x04, 0x17
        /*000a*/ 	.short	(.L_140 - .L_139)
.L_139:
        /*000c*/ 	.word	0x00000000
        /*0010*/ 	.short	0x0000
        /*0012*/ 	.short	0x0000
        /*0014*/ 	.byte	0x00, 0xf0, 0x01, 0x28


	//----- nvinfo : EIATTR_SPARSE_MMA_MASK
	.align		4
.L_140:
        /*0018*/ 	.byte	0x03, 0x50
        /*001a*/ 	.short	0x0000


	//----- nvinfo : EIATTR_MAXREG_COUNT
	.align		4
        /*001c*/ 	.byte	0x03, 0x1b
        /*001e*/ 	.short	0x0080


	//----- nvinfo : EIATTR_MERCURY_ISA_VERSION
	.align		4
        /*0020*/ 	.byte	0x03, 0x5f
        /*0022*/ 	.short	0x0101


	//----- nvinfo : EIATTR_VRC_CTA_INIT_COUNT
	.align		4
        /*0024*/ 	.byte	0x02, 0x4a
	.zero		1
	.zero		1


	//----- nvinfo : EIATTR_EXIT_INSTR_OFFSETS
	.align		4
        /*0028*/ 	.byte	0x04, 0x1c
        /*002a*/ 	.short	(.L_142 - .L_141)


	//   ....[0]....
.L_141:
        /*002c*/ 	.word	0x00000010


	//----- nvinfo : EIATTR_MAX_THREADS
	.align		4
.L_142:
        /*0030*/ 	.byte	0x04, 0x05
        /*0032*/ 	.short	(.L_144 - .L_143)
.L_143:
        /*0034*/ 	.word	0x00000200
        /*0038*/ 	.word	0x00000001
        /*003c*/ 	.word	0x00000001


	//----- nvinfo : EIATTR_CBANK_PARAM_SIZE
	.align		4
.L_144:
        /*0040*/ 	.byte	0x03, 0x19
        /*0042*/ 	.short	0x0a00


	//----- nvinfo : EIATTR_PARAM_CBANK
	.align		4
        /*0044*/ 	.byte	0x04, 0x0a
        /*0046*/ 	.short	(.L_146 - .L_145)
	.align		4
.L_145:
        /*0048*/ 	.word	index@(.nv.constant0._ZN7cutlass13device_kernelIN5flash11enable_sm90INS1_16FlashAttnFwdSm90INS1_25CollectiveMainloopFwdSm90ILi2EN4cute5tupleIJNS5_1CILi1EEES8_S8_EEENS6_IJNS7_ILi192EEENS7_ILi128EEENS7_ILi64EEEEEELi64ENS_6half_tEfNS_4arch4Sm90ELb1ELb0ELb0ELb0ELb0ELb0ELb0ELb1ELb1ELb1ELb1ELb0EEENS1_21CollectiveEpilogueFwdINS6_IJSA_SC_SB_EEES9_SE_SG_Li384ELb0ELb1ELb1ELb0EEENS1_19SingleTileSchedulerILb0ELb1ELb1ELi192EEEEEEEEEvNT_6ParamsE)
        /*004c*/ 	.short	0x0380
        /*004e*/ 	.short	0x0a00


	//----- nvinfo : EIATTR_SW_WAR
	.align		4
.L_146:
        /*0050*/ 	.byte	0x04, 0x36
        /*0052*/ 	.short	(.L_148 - .L_147)
.L_147:
        /*0054*/ 	.word	0x00000008
.L_148:


//--------------------- .nv.info._ZN7cutlass13device_kernelIN5flash11enable_sm90INS1_16FlashAttnFwdSm90INS1_25CollectiveMainloopFwdSm90ILi2EN4cute5tupleIJNS5_1CILi1EEES8_S8_EEENS6_IJNS7_ILi192EEENS7_ILi128EEENS7_ILi64EEEEEELi64ENS_6half_tEfNS_4arch4Sm90ELb1ELb0ELb0ELb1ELb0ELb0ELb0ELb1ELb1ELb1ELb1ELb0EEENS1_21CollectiveEpilogueFwdINS6_IJSA_SC_SB_EEES9_SE_SG_Li384ELb1ELb1ELb1ELb0EEENS1_36VarlenDynamicPersistentTileSchedulerILi192ELi128ELi384ELi128ELb1ELb1ELb1ELb1ELb1ELb1EEEEEEEEEvNT_6ParamsE --------------------------
	.section	.nv.info._ZN7cutlass13device_kernelIN5flash11enable_sm90INS1_16FlashAttnFwdSm90INS1_25CollectiveMainloopFwdSm90ILi2EN4cute5tupleIJNS5_1CILi1EEES8_S8_EEENS6_IJNS7_ILi192EEENS7_ILi128EEENS7_ILi64EEEEEELi64ENS_6half_tEfNS_4arch4Sm90ELb1ELb0ELb0ELb1ELb0ELb0ELb0ELb1ELb1ELb1ELb1ELb0EEENS1_21CollectiveEpilogueFwdINS6_IJSA_SC_SB_EEES9_SE_SG_Li384ELb1ELb1ELb1ELb0EEENS1_36VarlenDynamicPersistentTileSchedulerILi192ELi128ELi384ELi128ELb1ELb1ELb1ELb1ELb1ELb1EEEEEEEEEvNT_6ParamsE,"",@"SHT_CUDA_INFO"
	.sectionflags	@""
	.align	4


	//----- nvinfo : EIATTR_CUDA_API_VERSION
	.align		4
        /*0000*/ 	.byte	0x04, 0x37
        /*0002*/ 	.short	(.L_150 - .L_149)
.L_149:
        /*0004*/ 	.word	0x00000082


	//----- nvinfo : EIATTR_KPARAM_INFO
	.align		4
.L_150:
        /*0008*/ 	.byte	0x04, 0x17
        /*000a*/ 	.short	(.L_152 - .L_151)
.L_151:
        /*000c*/ 	.word	0x00000000
        /*0010*/ 	.short	0x0000
        /*0012*/ 	.short	0x0000
        /*0014*/ 	.byte	0x00, 0xf0, 0x01, 0x2a


	//----- nvinfo : EIATTR_SPARSE_MMA_MASK
	.align		4
.L_152:
        /*0018*/ 	.byte	0x03, 0x50
        /*001a*/ 	.short	0x0000


	//----- nvinfo : EIATTR_MAXREG_COUNT
	.align		4
        /*001c*/ 	.byte	0x03, 0x1b
        /*001e*/ 	.short	0x0080


	//----- nvinfo : EIATTR_MERCURY_ISA_VERSION
	.align		4
        /*0020*/ 	.byte	0x03, 0x5f
        /*0022*/ 	.short	0x0101


	//----- nvinfo : EIATTR_VRC_CTA_INIT_COUNT
	.align		4
        /*0024*/ 	.byte	0x02, 0x4a
	.zero		1
	.zero		1


	//----- nvinfo : EIATTR_EXIT_INSTR_OFFSETS
	.align		4
        /*0028*/ 	.byte	0x04, 0x1c
        /*002a*/ 	.short	(.L_154 - .L_153)


	//   ....[0]....
.L_153:
        /*002c*/ 	.word	0x00000010


	//----- nvinfo : EIATTR_MAX_THREADS
	.align		4
.L_154:
        /*0030*/ 	.byte	0x04, 0x05
        /*0032*/ 	.short	(.L_156 - .L_155)
.L_155:
        /*0034*/ 	.word	0x00000200
        /*0038*/ 	.word	0x00000001
        /*003c*/ 	.word	0x00000001


	//----- nvinfo : EIATTR_CBANK_PARAM_SIZE
	.align		4
.L_156:
        /*0040*/ 	.byte	0x03, 0x19
        /*0042*/ 	.short	0x0a80


	//----- nvinfo : EIATTR_PARAM_CBANK
	.align		4
        /*0044*/ 	.byte	0x04, 0x0a
        /*0046*/ 	.short	(.L_158 - .L_157)
	.align		4
.L_157:
        /*0048*/ 	.word	index@(.nv.constant0._ZN7cutlass13device_kernelIN5flash11enable_sm90INS1_16FlashAttnFwdSm90INS1_25CollectiveMainloopFwdSm90ILi2EN4cute5tupleIJNS5_1CILi1EEES8_S8_EEENS6_IJNS7_ILi192EEENS7_ILi128EEENS7_ILi64EEEEEELi64ENS_6half_tEfNS_4arch4Sm90ELb1ELb0ELb0ELb1ELb0ELb0ELb0ELb1ELb1ELb1ELb1ELb0EEENS1_21CollectiveEpilogueFwdINS6_IJSA_SC_SB_EEES9_SE_SG_Li384ELb1ELb1ELb1ELb0EEENS1_36VarlenDynamicPersistentTileSchedulerILi192ELi128ELi384ELi128ELb1ELb1ELb1ELb1ELb1ELb1EEEEEEEEEvNT_6ParamsE)
        /*004c*/ 	.short	0x0380
        /*004e*/ 	.short	0x0a80


	//----- nvinfo : EIATTR_SW_WAR
	.align		4
.L_158:
        /*0050*/ 	.byte	0x04, 0x36
        /*0052*/ 	.short	(.L_160 - .L_159)
.L_159:
        /*0054*/ 	.word	0x00000008
.L_160:


//--------------------- .nv.info._ZN7cutlass13device_kernelIN5flash11enable_sm90INS1_16FlashAttnFwdSm90INS1_25CollectiveMainloopFwdSm90ILi2EN4cute5tupleIJNS5_1CILi1EEES8_S8_EEENS6_IJNS7_ILi192EEENS7_ILi128EEENS7_ILi64EEEEEELi64ENS_6half_tEfNS_4arch4Sm90ELb1ELb0ELb0ELb1ELb0ELb1ELb0ELb1ELb1ELb1ELb1ELb0EEENS1_21CollectiveEpilogueFwdINS6_IJSA_SC_SB_EEES9_SE_SG_Li384ELb1ELb1ELb1ELb0EEENS1_36VarlenDynamicPersistentTileSchedulerILi192ELi128ELi384ELi128ELb1ELb1ELb1ELb1ELb1ELb1EEEEEEEEEvNT_6ParamsE --------------------------
	.section	.nv.info._ZN7cutlass13device_kernelIN5flash11enable_sm90INS1_16FlashAttnFwdSm90INS1_25CollectiveMainloopFwdSm90ILi2EN4cute5tupleIJNS5_1CILi1EEES8_S8_EEENS6_IJNS7_ILi192EEENS7_ILi128EEENS7_ILi64EEEEEELi64ENS_6half_tEfNS_4arch4Sm90ELb1ELb0ELb0ELb1ELb0ELb1ELb0ELb1ELb1ELb1ELb1ELb0EEENS1_21CollectiveEpilogueFwdINS6_IJSA_SC_SB_EEES9_SE_SG_Li384ELb1ELb1ELb1ELb0EEENS1_36VarlenDynamicPersistentTileSchedulerILi192ELi128ELi384ELi128ELb1ELb1ELb1ELb1ELb1ELb1EEEEEEEEEvNT_6ParamsE,"",@"SHT_CUDA_INFO"
	.sectionflags	@""
	.align	4


	//----- nvinfo : EIATTR_CUDA_API_VERSION
	.align		4
        /*0000*/ 	.byte	0x04, 0x37
        /*0002*/ 	.short	(.L_162 - .L_161)
.L_161:
        /*0004*/ 	.word	0x00000082


	//----- nvinfo : EIATTR_KPARAM_INFO
	.align		4
.L_162:
        /*0008*/ 	.byte	0x04, 0x17
        /*000a*/ 	.short	(.L_164 - .L_163)
.L_163:
        /*000c*/ 	.word	0x00000000
        /*0010*/ 	.short	0x0000
        /*0012*/ 	.short	0x0000
        /*0014*/ 	.byte	0x00, 0xf0, 0x01, 0x2a


	//----- nvinfo : EIATTR_SPARSE_MMA_MASK
	.align		4
.L_164:
        /*0018*/ 	.byte	0x03, 0x50
        /*001a*/ 	.short	0x0000


	//----- nvinfo : EIATTR_MAXREG_COUNT
	.align		4
        /*001c*/ 	.byte	0x03, 0x1b
        /*001e*/ 	.short	0x0080


	//----- nvinfo : EIATTR_MERCURY_ISA_VERSION
	.align		4
        /*0020*/ 	.byte	0x03, 0x5f
        /*0022*/ 	.short	0x0101


	//----- nvinfo : EIATTR_VRC_CTA_INIT_COUNT
	.align		4
        /*0024*/ 	.byte	0x02, 0x4a
	.zero		1
	.zero		1


	//----- nvinfo : EIATTR_EXIT_INSTR_OFFSETS
	.align		4
        /*0028*/ 	.byte	0x04, 0x1c
        /*002a*/ 	.short	(.L_166 - .L_165)


	//   ....[0]....
.L_165:
        /*002c*/ 	.word	0x00000010


	//----- nvinfo : EIATTR_MAX_THREADS
	.align		4
.L_166:
        /*0030*/ 	.byte	0x04, 0x05
        /*0032*/ 	.short	(.L_168 - .L_167)
.L_167:
        /*0034*/ 	.word	0x00000200
        /*0038*/ 	.word	0x00000001
        /*003c*/ 	.word	0x00000001


	//----- nvinfo : EIATTR_CBANK_PARAM_SIZE
	.align		4
.L_168:
        /*0040*/ 	.byte	0x03, 0x19
        /*0042*/ 	.short	0x0a80


	//----- nvinfo : EIATTR_PARAM_CBANK
	.align		4
        /*0044*/ 	.byte	0x04, 0x0a
        /*0046*/ 	.short	(.L_170 - .L_169)
	.align		4
.L_169:
        /*0048*/ 	.word	index@(.nv.constant0._ZN7cutlass13device_kernelIN5flash11enable_sm90INS1_16FlashAttnFwdSm90INS1_25CollectiveMainloopFwdSm90ILi2EN4cute5tupleIJNS5_1CILi1EEES8_S8_EEENS6_IJNS7_ILi192EEENS7_ILi128EEENS7_ILi64EEEEEELi64ENS_6half_tEfNS_4arch4Sm90ELb1ELb0ELb0ELb1ELb0ELb1ELb0ELb1ELb1ELb1ELb1ELb0EEENS1_21CollectiveEpilogueFwdINS6_IJSA_SC_SB_EEES9_SE_SG_Li384ELb1ELb1ELb1ELb0EEENS1_36VarlenDynamicPersistentTileSchedulerILi192ELi128ELi384ELi128ELb1ELb1ELb1ELb1ELb1ELb1EEEEEEEEEvNT_6ParamsE)
        /*004c*/ 	.short	0x0380
        /*004e*/ 	.short	0x0a80


	//----- nvinfo : EIATTR_SW_WAR
	.align		4
.L_170:
        /*0050*/ 	.byte	0x04, 0x36
        /*0052*/ 	.short	(.L_172 - .L_171)
.L_171:
        /*0054*/ 	.word	0x00000008
.L_172:


//--------------------- .nv.callgraph             --------------------------
	.section	.nv.callgraph,"",@"SHT_CUDA_CALLGRAPH"
	.align	4
	.sectionentsize	8
	.align		4
        /*0000*/ 	.word	0x00000000
	.align		4
        /*0004*/ 	.word	0xffffffff
	.align		4
        /*0008*/ 	.word	0x00000000
	.align		4
        /*000c*/ 	.word	0xfffffffe
	.align		4
        /*0010*/ 	.word	0x00000000
	.align		4
        /*0014*/ 	.word	0xfffffffd
	.align		4
        /*0018*/ 	.word	0x00000000
	.align		4
        /*001c*/ 	.word	0xfffffffc


//--------------------- .nv.constant4             --------------------------
	.section	.nv.constant4,"a",@progbits
	.align	8
	.align		8
.nv.constant4:
        /*0000*/ 	.dword	_ZN71_INTERNAL_e7c80e6b_35_flash_fwd_hdim64_fp16_split_sm90_cu_f3e6f9ee_37484cuda3std3__45__cpo5beginE
	.align		8
        /*0008*/ 	.dword	_ZN71_INTERNAL_e7c80e6b_35_flash_fwd_hdim64_fp16_split_sm90_cu_f3e6f9ee_37484cuda3std3__45__cpo3endE
	.align		8
        /*0010*/ 	.dword	_ZN71_INTERNAL_e7c80e6b_35_flash_fwd_hdim64_fp16_split_sm90_cu_f3e6f9ee_37484cuda3std3__45__cpo6cbeginE
	.align		8
        /*0018*/ 	.dword	_ZN71_INTERNAL_e7c80e6b_35_flash_fwd_hdim64_fp16_split_sm90_cu_f3e6f9ee_37484cuda3std3__45__cpo4cendE
	.align		8
        /*0020*/ 	.dword	_ZN71_INTERNAL_e7c80e6b_35_flash_fwd_hdim64_fp16_split_sm90_cu_f3e6f9ee_37484cuda3std3__473_GLOBAL__N__e7c80e6b_35_flash_fwd_hdim64_fp16_split_sm90_cu_f3e6f9ee_37486ignoreE
	.align		8
        /*0028*/ 	.dword	_ZN71_INTERNAL_e7c80e6b_35_flash_fwd_hdim64_fp16_split_sm90_cu_f3e6f9ee_37484cuda3std3__419piecewise_constructE
	.align		8
        /*0030*/ 	.dword	_ZN71_INTERNAL_e7c80e6b_35_flash_fwd_hdim64_fp16_split_sm90_cu_f3e6f9ee_37484cuda3std3__48in_placeE
	.align		8
        /*0038*/ 	.dword	_ZN71_INTERNAL_e7c80e6b_35_flash_fwd_hdim64_fp16_split_sm90_cu_f3e6f9ee_37484cuda3std6ranges3__45__cpo4swapE
	.align		8
        /*0040*/ 	.dword	_ZN71_INTERNAL_e7c80e6b_35_flash_fwd_hdim64_fp16_split_sm90_cu_f3e6f9ee_37484cuda3std6ranges3__45__cpo9iter_moveE
	.align		8
        /*0048*/ 	.dword	_ZN71_INTERNAL_e7c80e6b_35_flash_fwd_hdim64_fp16_split_sm90_cu_f3e6f9ee_37484cute7productE
	.align		8
        /*0050*/ 	.dword	_ZN71_INTERNAL_e7c80e6b_35_flash_fwd_hdim64_fp16_split_sm90_cu_f3e6f9ee_37484cute1_E


//--------------------- .text._ZN7cutlass13device_kernelIN5flash11enable_sm90INS1_16FlashAttnFwdSm90INS1_25CollectiveMainloopFwdSm90ILi2EN4cute5tupleIJNS5_1CILi1EEES8_S8_EEENS6_IJNS7_ILi192EEESA_NS7_ILi64EEEEEELi64ENS_6half_tEfNS_4arch4Sm90ELb0ELb0ELb0ELb0ELb0ELb0ELb0ELb0ELb1ELb1ELb1ELb0EEENS1_21CollectiveEpilogueFwdINS6_IJSA_SB_SA_EEES9_SD_SF_Li384ELb0ELb1ELb1ELb0EEENS1_19SingleTileSchedulerILb0ELb1ELb1ELi192EEEEEEEEEvNT_6ParamsE --------------------------
	.section	.text._ZN7cutlass13device_kernelIN5flash11enable_sm90INS1_16FlashAttnFwdSm90INS1_25CollectiveMainloopFwdSm90ILi2EN4cute5tupleIJNS5_1CILi1EEES8_S8_EEENS6_IJNS7_ILi192EEESA_NS7_ILi64EEEEEELi64ENS_6half_tEfNS_4arch4Sm90ELb0ELb0ELb0ELb0ELb0ELb0ELb0ELb0ELb1ELb1ELb1ELb0EEENS1_21CollectiveEpilogueFwdINS6_IJSA_SB_SA_EEES9_SD_SF_Li384ELb0ELb1ELb1ELb0EEENS1_19SingleTileSchedulerILb0ELb1ELb1ELi192EEEEEEEEEvNT_6ParamsE,"ax",@progbits
	.align	128
.text._ZN7cutlass13device_kernelIN5flash11enable_sm90INS1_16FlashAttnFwdSm90INS1_25CollectiveMainloopFwdSm90ILi2EN4cute5tupleIJNS5_1CILi1EEES8_S8_EEENS6_IJNS7_ILi192EEESA_NS7_ILi64EEEEEELi64ENS_6half_tEfNS_4arch4Sm90ELb0ELb0ELb0ELb0ELb0ELb0ELb0ELb0ELb1ELb1ELb1ELb0EEENS1_21CollectiveEpilogueFwdINS6_IJSA_SB_SA_EEES9_SD_SF_Li384ELb0ELb1ELb1ELb0EEENS1_19SingleTileSchedulerILb0ELb1ELb1ELi192EEEEEEEEEvNT_6ParamsE:
        .type           _ZN7cutlass13device_kernelIN5flash11enable_sm90INS1_16FlashAttnFwdSm90INS1_25CollectiveMainloopFwdSm90ILi2EN4cute5tupleIJNS5_1CILi1EEES8_S8_EEENS6_IJNS7_ILi192EEESA_NS7_ILi64EEEEEELi64ENS_6half_tEfNS_4arch4Sm90ELb0ELb0ELb0ELb0ELb0ELb0ELb0ELb0ELb1ELb1ELb1ELb0EEENS1_21CollectiveEpilogueFwdINS6_IJSA_SB_SA_EEES9_SD_SF_Li384ELb0ELb1ELb1ELb0EEENS1_19SingleTileSchedulerILb0ELb1ELb1ELi192EEEEEEEEEvNT_6ParamsE,@function
        .size           _ZN7cutlass13device_kernelIN5flash11enable_sm90INS1_16FlashAttnFwdSm90INS1_25CollectiveMainloopFwdSm90ILi2EN4cute5tupleIJNS5_1CILi1EEES8_S8_EEENS6_IJNS7_ILi192EEESA_NS7_ILi64EEEEEELi64ENS_6half_tEfNS_4arch4Sm90ELb0ELb0ELb0ELb0ELb0ELb0ELb0ELb0ELb1ELb1ELb1ELb0EEENS1_21CollectiveEpilogueFwdINS6_IJSA_SB_SA_EEES9_SD_SF_Li384ELb0ELb1ELb1ELb0EEENS1_19SingleTileSchedulerILb0ELb1ELb1ELi192EEEEEEEEEvNT_6ParamsE,(.L_x_9 - _ZN7cutlass13device_kernelIN5flash11enable_sm90INS1_16FlashAttnFwdSm90INS1_25CollectiveMainloopFwdSm90ILi2EN4cute5tupleIJNS5_1CILi1EEES8_S8_EEENS6_IJNS7_ILi192EEESA_NS7_ILi64EEEEEELi64ENS_6half_tEfNS_4arch4Sm90ELb0ELb0ELb0ELb0ELb0ELb0ELb0ELb0ELb1ELb1ELb1ELb0EEENS1_21CollectiveEpilogueFwdINS6_IJSA_SB_SA_EEES9_SD_SF_Li384ELb0ELb1ELb1ELb0EEENS1_19SingleTileSchedulerILb0ELb1ELb1ELi192EEEEEEEEEvNT_6ParamsE)
        .other          _ZN7cutlass13device_kernelIN5flash11enable_sm90INS1_16FlashAttnFwdSm90INS1_25CollectiveMainloopFwdSm90ILi2EN4cute5tupleIJNS5_1CILi1EEES8_S8_EEENS6_IJNS7_ILi192EEESA_NS7_ILi64EEEEEELi64ENS_6half_tEfNS_4arch4Sm90ELb0ELb0ELb0ELb0ELb0ELb0ELb0ELb0ELb1ELb1ELb1ELb0EEENS1_21CollectiveEpilogueFwdINS6_IJSA_SB_SA_EEES9_SD_SF_Li384ELb0ELb1ELb1ELb0EEENS1_19SingleTileSchedulerILb0ELb1ELb1ELi192EEEEEEEEEvNT_6ParamsE,@"STO_CUDA_ENTRY STV_DEFAULT"
_ZN7cutlass13device_kernelIN5flash11enable_sm90INS1_16FlashAttnFwdSm90INS1_25CollectiveMainloopFwdSm90ILi2EN4cute5tupleIJNS5_1CILi1EEES8_S8_EEENS6_IJNS7_ILi192EEESA_NS7_ILi64EEEEEELi64ENS_6half_tEfNS_4arch4Sm90ELb0ELb0ELb0ELb0ELb0ELb0ELb0ELb0ELb1ELb1ELb1ELb0EEENS1_21CollectiveEpilogueFwdINS6_IJSA_SB_SA_EEES9_SD_SF_Li384ELb0ELb1ELb1ELb0EEENS1_19SingleTileSchedulerILb0ELb1ELb1ELi192EEEEEEEEEvNT_6ParamsE:
[----:B------:R-:W-:Y:S01]  /*0000*/  LDC R1, c[0x0][0x37c] ;  /* 0x0000df00ff017b82 */ /* 0x000fe20000000800 */
[----:B------:R-:W-:Y:S05]  /*0010*/  EXIT ;  /* 0x000000000000794d */ /* 0x000fea0003800000 */
.L_x_0:
[----:B------:R-:W-:-:S00]  /*0020*/  BRA `(.L_x_0) ;  /* 0xfffffffc00fc7947 */ /* 0x000fc0000383ffff */
[----:B------:R-:W-:-:S00]  /*0030*/  NOP ;  /* 0x0000000000007918 */ /* 0x000fc00000000000 */
        /* <DEDUP_REMOVED lines=12> */
.L_x_9:


//--------------------- .text._ZN7cutlass13device_kernelIN5flash11enable_sm90INS1_16FlashAttnFwdSm90INS1_25CollectiveMainloopFwdSm90ILi2EN4cute5tupleIJNS5_1CILi1EEES8_S8_EEENS6_IJNS7_ILi192EEESA_NS7_ILi64EEEEEELi64ENS_6half_tEfNS_4arch4Sm90ELb0ELb0ELb0ELb1ELb0ELb0ELb0ELb0ELb1ELb1ELb1ELb0EEENS1_21CollectiveEpilogueFwdINS6_IJSA_SB_SA_EEES9_SD_SF_Li384ELb1ELb1ELb1ELb0EEENS1_36VarlenDynamicPersistentTileSchedulerILi192ELi192ELi384ELi128ELb1ELb1ELb1ELb0ELb1ELb1EEEEEEEEEvNT_6ParamsE --------------------------
	.section	.text._ZN7cutlass13device_kernelIN5flash11enable_sm90INS1_16FlashAttnFwdSm90INS1_25CollectiveMainloopFwdSm90ILi2EN4cute5tupleIJNS5_1CILi1EEES8_S8_EEENS6_IJNS7_ILi192EEESA_NS7_ILi64EEEEEELi64ENS_6half_tEfNS_4arch4Sm90ELb0ELb0ELb0ELb1ELb0ELb0ELb0ELb0ELb1ELb1ELb1ELb0EEENS1_21CollectiveEpilogueFwdINS6_IJSA_SB_SA_EEES9_SD_SF_Li384ELb1ELb1ELb1ELb0EEENS1_36VarlenDynamicPersistentTileSchedulerILi192ELi192ELi384ELi128ELb1ELb1ELb1ELb0ELb1ELb1EEEEEEEEEvNT_6ParamsE,"ax",@progbits
	.align	128
.text._ZN7cutlass13device_kernelIN5flash11enable_sm90INS1_16FlashAttnFwdSm90INS1_25CollectiveMainloopFwdSm90ILi2EN4cute5tupleIJNS5_1CILi1EEES8_S8_EEENS6_IJNS7_ILi192EEESA_NS7_ILi64EEEEEELi64ENS_6half_tEfNS_4arch4Sm90ELb0ELb0ELb0ELb1ELb0ELb0ELb0ELb0ELb1ELb1ELb1ELb0EEENS1_21CollectiveEpilogueFwdINS6_IJSA_SB_SA_EEES9_SD_SF_Li384ELb1ELb1ELb1ELb0EEENS1_36VarlenDynamicPersistentTileSchedulerILi192ELi192ELi384ELi128ELb1ELb1ELb1ELb0ELb1ELb1EEEEEEEEEvNT_6ParamsE:
        .type           _ZN7cutlass13device_kernelIN5flash11enable_sm90INS1_16FlashAttnFwdSm90INS1_25CollectiveMainloopFwdSm90ILi2EN4cute5tupleIJNS5_1CILi1EEES8_S8_EEENS6_IJNS7_ILi192EEESA_NS7_ILi64EEEEEELi64ENS_6half_tEfNS_4arch4Sm90ELb0ELb0ELb0ELb1ELb0ELb0ELb0ELb0ELb1ELb1ELb1ELb0EEENS1_21CollectiveEpilogueFwdINS6_IJSA_SB_SA_EEES9_SD_SF_Li384ELb1ELb1ELb1ELb0EEENS1_36VarlenDynamicPersistentTileSchedulerILi192ELi192ELi384ELi128ELb1ELb1ELb1ELb0ELb1ELb1EEEEEEEEEvNT_6ParamsE,@function
        .size           _ZN7cutlass13device_kernelIN5flash11enable_sm90INS1_16FlashAttnFwdSm90INS1_25CollectiveMainloopFwdSm90ILi2EN4cute5tupleIJNS5_1CILi1EEES8_S8_EEENS6_IJNS7_ILi192EEESA_NS7_ILi64EEEEEELi64ENS_6half_tEfNS_4arch4Sm90ELb0ELb0ELb0ELb1ELb0ELb0ELb0ELb0ELb1ELb1ELb1ELb0EEENS1_21CollectiveEpilogueFwdINS6_IJSA_SB_SA_EEES9_SD_SF_Li384ELb1ELb1ELb1ELb0EEENS1_36VarlenDynamicPersistentTileSchedulerILi192ELi192ELi384ELi128ELb1ELb1ELb1ELb0ELb1ELb1EEEEEEEEEvNT_6ParamsE,(.L_x_10 - _ZN7cutlass13device_kernelIN5flash11enable_sm90INS1_16FlashAttnFwdSm90INS1_25CollectiveMainloopFwdSm90ILi2EN4cute5tupleIJNS5_1CILi1EEES8_S8_EEENS6_IJNS7_ILi192EEESA_NS7_ILi64EEEEEELi64ENS_6half_tEfNS_4arch4Sm90ELb0ELb0ELb0ELb1ELb0ELb0ELb0ELb0ELb1ELb1ELb1ELb0EEENS1_21CollectiveEpilogueFwdINS6_IJSA_SB_SA_EEES9_SD_SF_Li384ELb1ELb1ELb1ELb0EEENS1_36VarlenDynamicPersistentTileSchedulerILi192ELi192ELi384ELi128ELb1ELb1ELb1ELb0ELb1ELb1EEEEEEEEEvNT_6ParamsE)
        .other          _ZN7cutlass13device_kernelIN5flash11enable_sm90INS1_16FlashAttnFwdSm90INS1_25CollectiveMainloopFwdSm90ILi2EN4cute5tupleIJNS5_1CILi1EEES8_S8_EEENS6_IJNS7_ILi192EEESA_NS7_ILi64EEEEEELi64ENS_6half_tEfNS_4arch4Sm90ELb0ELb0ELb0ELb1ELb0ELb0ELb0ELb0ELb1ELb1ELb1ELb0EEENS1_21CollectiveEpilogueFwdINS6_IJSA_SB_SA_EEES9_SD_SF_Li384ELb1ELb1ELb1ELb0EEENS1_36VarlenDynamicPersistentTileSchedulerILi192ELi192ELi384ELi128ELb1ELb1ELb1ELb0ELb1ELb1EEEEEEEEEvNT_6ParamsE,@"STO_CUDA_ENTRY STV_DEFAULT"
_ZN7cutlass13device_kernelIN5flash11enable_sm90INS1_16FlashAttnFwdSm90INS1_25CollectiveMainloopFwdSm90ILi2EN4cute5tupleIJNS5_1CILi1EEES8_S8_EEENS6_IJNS7_ILi192EEESA_NS7_ILi64EEEEEELi64ENS_6half_tEfNS_4arch4Sm90ELb0ELb0ELb0ELb1ELb0ELb0ELb0ELb0ELb1ELb1ELb1ELb0EEENS1_21CollectiveEpilogueFwdINS6_IJSA_SB_SA_EEES9_SD_SF_Li384ELb1ELb1ELb1ELb0EEENS1_36VarlenDynamicPersistentTileSchedulerILi192ELi192ELi384ELi128ELb1ELb1ELb1ELb0ELb1ELb1EEEEEEEEEvNT_6ParamsE:
[----:B------:R-:W-:Y:S01]  /*0000*/  LDC R1, c[0x0][0x37c] ;  /* 0x0000df00ff017b82 */ /* 0x000fe20000000800 */
[----:B------:R-:W-:Y:S05]  /*0010*/  EXIT ;  /* 0x000000000000794d */ /* 0x000fea0003800000 */
.L_x_1:
        /* <DEDUP_REMOVED lines=14> */
.L_x_10:


//--------------------- .text._ZN7cutlass13device_kernelIN5flash11enable_sm90INS1_16FlashAttnFwdSm90INS1_25CollectiveMainloopFwdSm90ILi2EN4cute5tupleIJNS5_1CILi1EEES8_S8_EEENS6_IJNS7_ILi192EEESA_NS7_ILi64EEEEEELi64ENS_6half_tEfNS_4arch4Sm90ELb0ELb0ELb0ELb1ELb0ELb1ELb0ELb0ELb1ELb1ELb1ELb0EEENS1_21CollectiveEpilogueFwdINS6_IJSA_SB_SA_EEES9_SD_SF_Li384ELb1ELb1ELb1ELb0EEENS1_36VarlenDynamicPersistentTileSchedulerILi192ELi192ELi384ELi128ELb1ELb1ELb1ELb0ELb1ELb1EEEEEEEEEvNT_6ParamsE --------------------------
	.section	.text._ZN7cutlass13device_kernelIN5flash11enable_sm90INS1_16FlashAttnFwdSm90INS1_25CollectiveMainloopFwdSm90ILi2EN4cute5tupleIJNS5_1CILi1EEES8_S8_EEENS6_IJNS7_ILi192EEESA_NS7_ILi64EEEEEELi64ENS_6half_tEfNS_4arch4Sm90ELb0ELb0ELb0ELb1ELb0ELb1ELb0ELb0ELb1ELb1ELb1ELb0EEENS1_21CollectiveEpilogueFwdINS6_IJSA_SB_SA_EEES9_SD_SF_Li384ELb1ELb1ELb1ELb0EEENS1_36VarlenDynamicPersistentTileSchedulerILi192ELi192ELi384ELi128ELb1ELb1ELb1ELb0ELb1ELb1EEEEEEEEEvNT_6ParamsE,"ax",@progbits
	.align	128
.text._ZN7cutlass13device_kernelIN5flash11enable_sm90INS1_16FlashAttnFwdSm90INS1_25CollectiveMainloopFwdSm90ILi2EN4cute5tupleIJNS5_1CILi1EEES8_S8_EEENS6_IJNS7_ILi192EEESA_NS7_ILi64EEEEEELi64ENS_6half_tEfNS_4arch4Sm90ELb0ELb0ELb0ELb1ELb0ELb1ELb0ELb0ELb1ELb1ELb1ELb0EEENS1_21CollectiveEpilogueFwdINS6_IJSA_SB_SA_EEES9_SD_SF_Li384ELb1ELb1ELb1ELb0EEENS1_36VarlenDynamicPersistentTileSchedulerILi192ELi192ELi384ELi128ELb1ELb1ELb1ELb0ELb1ELb1EEEEEEEEEvNT_6ParamsE:
        .type           _ZN7cutlass13device_kernelIN5flash11enable_sm90INS1_16FlashAttnFwdSm90INS1_25CollectiveMainloopFwdSm90ILi2EN4cute5tupleIJNS5_1CILi1EEES8_S8_EEENS6_IJNS7_ILi192EEESA_NS7_ILi64EEEEEELi64ENS_6half_tEfNS_4arch4Sm90ELb0ELb0ELb0ELb1ELb0ELb1ELb0ELb0ELb1ELb1ELb1ELb0EEENS1_21CollectiveEpilogueFwdINS6_IJSA_SB_SA_EEES9_SD_SF_Li384ELb1ELb1ELb1ELb0EEENS1_36VarlenDynamicPersistentTileSchedulerILi192ELi192ELi384ELi128ELb1ELb1ELb1ELb0ELb1ELb1EEEEEEEEEvNT_6ParamsE,@function
        .size           _ZN7cutlass13device_kernelIN5flash11enable_sm90INS1_16FlashAttnFwdSm90INS1_25CollectiveMainloopFwdSm90ILi2EN4cute5tupleIJNS5_1CILi1EEES8_S8_EEENS6_IJNS7_ILi192EEESA_NS7_ILi64EEEEEELi64ENS_6half_tEfNS_4arch4Sm90ELb0ELb0ELb0ELb1ELb0ELb1ELb0ELb0ELb1ELb1ELb1ELb0EEENS1_21CollectiveEpilogueFwdINS6_IJSA_SB_SA_EEES9_SD_SF_Li384ELb1ELb1ELb1ELb0EEENS1_36VarlenDynamicPersistentTileSchedulerILi192ELi192ELi384ELi128ELb1ELb1ELb1ELb0ELb1ELb1EEEEEEEEEvNT_6ParamsE,(.L_x_11 - _ZN7cutlass13device_kernelIN5flash11enable_sm90INS1_16FlashAttnFwdSm90INS1_25CollectiveMainloopFwdSm90ILi2EN4cute5tupleIJNS5_1CILi1EEES8_S8_EEENS6_IJNS7_ILi192EEESA_NS7_ILi64EEEEEELi64ENS_6half_tEfNS_4arch4Sm90ELb0ELb0ELb0ELb1ELb0ELb1ELb0ELb0ELb1ELb1ELb1ELb0EEENS1_21CollectiveEpilogueFwdINS6_IJSA_SB_SA_EEES9_SD_SF_Li384ELb1ELb1ELb1ELb0EEENS1_36VarlenDynamicPersistentTileSchedulerILi192ELi192ELi384ELi128ELb1ELb1ELb1ELb0ELb1ELb1EEEEEEEEEvNT_6ParamsE)
        .other          _ZN7cutlass13device_kernelIN5flash11enable_sm90INS1_16FlashAttnFwdSm90INS1_25CollectiveMainloopFwdSm90ILi2EN4cute5tupleIJNS5_1CILi1EEES8_S8_EEENS6_IJNS7_ILi192EEESA_NS7_ILi64EEEEEELi64ENS_6half_tEfNS_4arch4Sm90ELb0ELb0ELb0ELb1ELb0ELb1ELb0ELb0ELb1ELb1ELb1ELb0EEENS1_21CollectiveEpilogueFwdINS6_IJSA_SB_SA_EEES9_SD_SF_Li384ELb1ELb1ELb1ELb0EEENS1_36VarlenDynamicPersistentTileSchedulerILi192ELi192ELi384ELi128ELb1ELb1ELb1ELb0ELb1ELb1EEEEEEEEEvNT_6ParamsE,@"STO_CUDA_ENTRY STV_DEFAULT"
_ZN7cutlass13device_kernelIN5flash11enable_sm90INS1_16FlashAttnFwdSm90INS1_25CollectiveMainloopFwdSm90ILi2EN4cute5tupleIJNS5_1CILi1EEES8_S8_EEENS6_IJNS7_ILi192EEESA_NS7_ILi64EEEEEELi64ENS_6half_tEfNS_4arch4Sm90ELb0ELb0ELb0ELb1ELb0ELb1ELb0ELb0ELb1ELb1ELb1ELb0EEENS1_21CollectiveEpilogueFwdINS6_IJSA_SB_SA_EEES9_SD_SF_Li384ELb1ELb1ELb1ELb0EEENS1_36VarlenDynamicPersistentTileSchedulerILi192ELi192ELi384ELi128ELb1ELb1ELb1ELb0ELb1ELb1EEEEEEEEEvNT_6ParamsE:
[----:B------:R-:W-:Y:S01]  /*0000*/  LDC R1, c[0x0][0x37c] ;  /* 0x0000df00ff017b82 */ /* 0x000fe20000000800 */
[----:B------:R-:W-:Y:S05]  /*0010*/  EXIT ;  /* 0x000000000000794d */ /* 0x000fea0003800000 */
.L_x_2:
        /* <DEDUP_REMOVED lines=14> */
.L_x_11:


//--------------------- .text._ZN7cutlass13device_kernelIN5flash11enable_sm90INS1_16FlashAttnFwdSm90INS1_25CollectiveMainloopFwdSm90ILi2EN4cute5tupleIJNS5_1CILi1EEES8_S8_EEENS6_IJNS7_ILi192EEENS7_ILi128EEENS7_ILi64EEEEEELi64ENS_6half_tEfNS_4arch4Sm90ELb0ELb1ELb0ELb0ELb0ELb0ELb0ELb1ELb1ELb1ELb1ELb0EEENS1_21CollectiveEpilogueFwdINS6_IJSA_SC_SB_EEES9_SE_SG_Li384ELb0ELb1ELb1ELb0EEENS1_19SingleTileSchedulerILb0ELb1ELb1ELi192EEEEEEEEEvNT_6ParamsE --------------------------
	.section	.text._ZN7cutlass13device_kernelIN5flash11enable_sm90INS1_16FlashAttnFwdSm90INS1_25CollectiveMainloopFwdSm90ILi2EN4cute5tupleIJNS5_1CILi1EEES8_S8_EEENS6_IJNS7_ILi192EEENS7_ILi128EEENS7_ILi64EEEEEELi64ENS_6half_tEfNS_4arch4Sm90ELb0ELb1ELb0ELb0ELb0ELb0ELb0ELb1ELb1ELb1ELb1ELb0EEENS1_21CollectiveEpilogueFwdINS6_IJSA_SC_SB_EEES9_SE_SG_Li384ELb0ELb1ELb1ELb0EEENS1_19SingleTileSchedulerILb0ELb1ELb1ELi192EEEEEEEEEvNT_6ParamsE,"ax",@progbits
	.align	128
.text._ZN7cutlass13device_kernelIN5flash11enable_sm90INS1_16FlashAttnFwdSm90INS1_25CollectiveMainloopFwdSm90ILi2EN4cute5tupleIJNS5_1CILi1EEES8_S8_EEENS6_IJNS7_ILi192EEENS7_ILi128EEENS7_ILi64EEEEEELi64ENS_6half_tEfNS_4arch4Sm90ELb0ELb1ELb0ELb0ELb0ELb0ELb0ELb1ELb1ELb1ELb1ELb0EEENS1_21CollectiveEpilogueFwdINS6_IJSA_SC_SB_EEES9_SE_SG_Li384ELb0ELb1ELb1ELb0EEENS1_19SingleTileSchedulerILb0ELb1ELb1ELi192EEEEEEEEEvNT_6ParamsE:
        .type           _ZN7cutlass13device_kernelIN5flash11enable_sm90INS1_16FlashAttnFwdSm90INS1_25CollectiveMainloopFwdSm90ILi2EN4cute5tupleIJNS5_1CILi1EEES8_S8_EEENS6_IJNS7_ILi192EEENS7_ILi128EEENS7_ILi64EEEEEELi64ENS_6half_tEfNS_4arch4Sm90ELb0ELb1ELb0ELb0ELb0ELb0ELb0ELb1ELb1ELb1ELb1ELb0EEENS1_21CollectiveEpilogueFwdINS6_IJSA_SC_SB_EEES9_SE_SG_Li384ELb0ELb1ELb1ELb0EEENS1_19SingleTileSchedulerILb0ELb1ELb1ELi192EEEEEEEEEvNT_6ParamsE,@function
        .size           _ZN7cutlass13device_kernelIN5flash11enable_sm90INS1_16FlashAttnFwdSm90INS1_25CollectiveMainloopFwdSm90ILi2EN4cute5tupleIJNS5_1CILi1EEES8_S8_EEENS6_IJNS7_ILi192EEENS7_ILi128EEENS7_ILi64EEEEEELi64ENS_6half_tEfNS_4arch4Sm90ELb0ELb1ELb0ELb0ELb0ELb0ELb0ELb1ELb1ELb1ELb1ELb0EEENS1_21CollectiveEpilogueFwdINS6_IJSA_SC_SB_EEES9_SE_SG_Li384ELb0ELb1ELb1ELb0EEENS1_19SingleTileSchedulerILb0ELb1ELb1ELi192EEEEEEEEEvNT_6ParamsE,(.L_x_12 - _ZN7cutlass13device_kernelIN5flash11enable_sm90INS1_16FlashAttnFwdSm90INS1_25CollectiveMainloopFwdSm90ILi2EN4cute5tupleIJNS5_1CILi1EEES8_S8_EEENS6_IJNS7_ILi192EEENS7_ILi128EEENS7_ILi64EEEEEELi64ENS_6half_tEfNS_4arch4Sm90ELb0ELb1ELb0ELb0ELb0ELb0ELb0ELb1ELb1ELb1ELb1ELb0EEENS1_21CollectiveEpilogueFwdINS6_IJSA_SC_SB_EEES9_SE_SG_Li384ELb0ELb1ELb1ELb0EEENS1_19SingleTileSchedulerILb0ELb1ELb1ELi192EEEEEEEEEvNT_6ParamsE)
        .other          _ZN7cutlass13device_kernelIN5flash11enable_sm90INS1_16FlashAttnFwdSm90INS1_25CollectiveMainloopFwdSm90ILi2EN4cute5tupleIJNS5_1CILi1EEES8_S8_EEENS6_IJNS7_ILi192EEENS7_ILi128EEENS7_ILi64EEEEEELi64ENS_6half_tEfNS_4arch4Sm90ELb0ELb1ELb0ELb0ELb0ELb0ELb0ELb1ELb1ELb1ELb1ELb0EEENS1_21CollectiveEpilogueFwdINS6_IJSA_SC_SB_EEES9_SE_SG_Li384ELb0ELb1ELb1ELb0EEENS1_19SingleTileSchedulerILb0ELb1ELb1ELi192EEEEEEEEEvNT_6ParamsE,@"STO_CUDA_ENTRY STV_DEFAULT"
_ZN7cutlass13device_kernelIN5flash11enable_sm90INS1_16FlashAttnFwdSm90INS1_25CollectiveMainloopFwdSm90ILi2EN4cute5tupleIJNS5_1CILi1EEES8_S8_EEENS6_IJNS7_ILi192EEENS7_ILi128EEENS7_ILi64EEEEEELi64ENS_6half_tEfNS_4arch4Sm90ELb0ELb1ELb0ELb0ELb0ELb0ELb0ELb1ELb1ELb1ELb1ELb0EEENS1_21CollectiveEpilogueFwdINS6_IJSA_SC_SB_EEES9_SE_SG_Li384ELb0ELb1ELb1ELb0EEENS1_19SingleTileSchedulerILb0ELb1ELb1ELi192EEEEEEEEEvNT_6ParamsE:
[----:B------:R-:W-:Y:S01]  /*0000*/  LDC R1, c[0x0][0x37c] ;  /* 0x0000df00ff017b82 */ /* 0x000fe20000000800 */
[----:B------:R-:W-:Y:S05]  /*0010*/  EXIT ;  /* 0x000000000000794d */ /* 0x000fea0003800000 */
.L_x_3:
        /* <DEDUP_REMOVED lines=14> */
.L_x_12:


//--------------------- .text._ZN7cutlass13device_kernelIN5flash11enable_sm90INS1_16FlashAttnFwdSm90INS1_25CollectiveMainloopFwdSm90ILi2EN4cute5tupleIJNS5_1CILi1EEES8_S8_EEENS6_IJNS7_ILi192EEENS7_ILi128EEENS7_ILi64EEEEEELi64ENS_6half_tEfNS_4arch4Sm90ELb0ELb1ELb0ELb1ELb0ELb0ELb0ELb1ELb1ELb1ELb1ELb0EEENS1_21CollectiveEpilogueFwdINS6_IJSA_SC_SB_EEES9_SE_SG_Li384ELb1ELb1ELb1ELb0EEENS1_36VarlenDynamicPersistentTileSchedulerILi192ELi128ELi384ELi128ELb1ELb1ELb1ELb1ELb0ELb1EEEEEEEEEvNT_6ParamsE --------------------------
	.section	.text._ZN7cutlass13device_kernelIN5flash11enable_sm90INS1_16FlashAttnFwdSm90INS1_25CollectiveMainloopFwdSm90ILi2EN4cute5tupleIJNS5_1CILi1EEES8_S8_EEENS6_IJNS7_ILi192EEENS7_ILi128EEENS7_ILi64EEEEEELi64ENS_6half_tEfNS_4arch4Sm90ELb0ELb1ELb0ELb1ELb0ELb0ELb0ELb1ELb1ELb1ELb1ELb0EEENS1_21CollectiveEpilogueFwdINS6_IJSA_SC_SB_EEES9_SE_SG_Li384ELb1ELb1ELb1ELb0EEENS1_36VarlenDynamicPersistentTileSchedulerILi192ELi128ELi384ELi128ELb1ELb1ELb1ELb1ELb0ELb1EEEEEEEEEvNT_6ParamsE,"ax",@progbits
	.align	128
.text._ZN7cutlass13device_kernelIN5flash11enable_sm90INS1_16FlashAttnFwdSm90INS1_25CollectiveMainloopFwdSm90ILi2EN4cute5tupleIJNS5_1CILi1EEES8_S8_EEENS6_IJNS7_ILi192EEENS7_ILi128EEENS7_ILi64EEEEEELi64ENS_6half_tEfNS_4arch4Sm90ELb0ELb1ELb0ELb1ELb0ELb0ELb0ELb1ELb1ELb1ELb1ELb0EEENS1_21CollectiveEpilogueFwdINS6_IJSA_SC_SB_EEES9_SE_SG_Li384ELb1ELb1ELb1ELb0EEENS1_36VarlenDynamicPersistentTileSchedulerILi192ELi128ELi384ELi128ELb1ELb1ELb1ELb1ELb0ELb1EEEEEEEEEvNT_6ParamsE:
        .type           _ZN7cutlass13device_kernelIN5flash11enable_sm90INS1_16FlashAttnFwdSm90INS1_25CollectiveMainloopFwdSm90ILi2EN4cute5tupleIJNS5_1CILi1EEES8_S8_EEENS6_IJNS7_ILi192EEENS7_ILi128EEENS7_ILi64EEEEEELi64ENS_6half_tEfNS_4arch4Sm90ELb0ELb1ELb0ELb1ELb0ELb0ELb0ELb1ELb1ELb1ELb1ELb0EEENS1_21CollectiveEpilogueFwdINS6_IJSA_SC_SB_EEES9_SE_SG_Li384ELb1ELb1ELb1ELb0EEENS1_36VarlenDynamicPersistentTileSchedulerILi192ELi128ELi384ELi128ELb1ELb1ELb1ELb1ELb0ELb1EEEEEEEEEvNT_6ParamsE,@function
        .size           _ZN7cutlass13device_kernelIN5flash11enable_sm90INS1_16FlashAttnFwdSm90INS1_25CollectiveMainloopFwdSm90ILi2EN4cute5tupleIJNS5_1CILi1EEES8_S8_EEENS6_IJNS7_ILi192EEENS7_ILi128EEENS7_ILi64EEEEEELi64ENS_6half_tEfNS_4arch4Sm90ELb0ELb1ELb0ELb1ELb0ELb0ELb0ELb1ELb1ELb1ELb1ELb0EEENS1_21CollectiveEpilogueFwdINS6_IJSA_SC_SB_EEES9_SE_SG_Li384ELb1ELb1ELb1ELb0EEENS1_36VarlenDynamicPersistentTileSchedulerILi192ELi128ELi384ELi128ELb1ELb1ELb1ELb1ELb0ELb1EEEEEEEEEvNT_6ParamsE,(.L_x_13 - _ZN7cutlass13device_kernelIN5flash11enable_sm90INS1_16FlashAttnFwdSm90INS1_25CollectiveMainloopFwdSm90ILi2EN4cute5tupleIJNS5_1CILi1EEES8_S8_EEENS6_IJNS7_ILi192EEENS7_ILi128EEENS7_ILi64EEEEEELi64ENS_6half_tEfNS_4arch4Sm90ELb0ELb1ELb0ELb1ELb0ELb0ELb0ELb1ELb1ELb1ELb1ELb0EEENS1_21CollectiveEpilogueFwdINS6_IJSA_SC_SB_EEES9_SE_SG_Li384ELb1ELb1ELb1ELb0EEENS1_36VarlenDynamicPersistentTileSchedulerILi192ELi128ELi384ELi128ELb1ELb1ELb1ELb1ELb0ELb1EEEEEEEEEvNT_6ParamsE)
        .other          _ZN7cutlass13device_kernelIN5flash11enable_sm90INS1_16FlashAttnFwdSm90INS1_25CollectiveMainloopFwdSm90ILi2EN4cute5tupleIJNS5_1CILi1EEES8_S8_EEENS6_IJNS7_ILi192EEENS7_ILi128EEENS7_ILi64EEEEEELi64ENS_6half_tEfNS_4arch4Sm90ELb0ELb1ELb0ELb1ELb0ELb0ELb0ELb1ELb1ELb1ELb1ELb0EEENS1_21CollectiveEpilogueFwdINS6_IJSA_SC_SB_EEES9_SE_SG_Li384ELb1ELb1ELb1ELb0EEENS1_36VarlenDynamicPersistentTileSchedulerILi192ELi128ELi384ELi128ELb1ELb1ELb1ELb1ELb0ELb1EEEEEEEEEvNT_6ParamsE,@"STO_CUDA_ENTRY STV_DEFAULT"
_ZN7cutlass13device_kernelIN5flash11enable_sm90INS1_16FlashAttnFwdSm90INS1_25CollectiveMainloopFwdSm90ILi2EN4cute5tupleIJNS5_1CILi1EEES8_S8_EEENS6_IJNS7_ILi192EEENS7_ILi128EEENS7_ILi64EEEEEELi64ENS_6half_tEfNS_4arch4Sm90ELb0ELb1ELb0ELb1ELb0ELb0ELb0ELb1ELb1ELb1ELb1ELb0EEENS1_21CollectiveEpilogueFwdINS6_IJSA_SC_SB_EEES9_SE_SG_Li384ELb1ELb1ELb1ELb0EEENS1_36VarlenDynamicPersistentTileSchedulerILi192ELi128ELi384ELi128ELb1ELb1ELb1ELb1ELb0ELb1EEEEEEEEEvNT_6ParamsE:
[----:B------:R-:W-:Y:S01]  /*0000*/  LDC R1, c[0x0][0x37c] ;  /* 0x0000df00ff017b82 */ /* 0x000fe20000000800 */
[----:B------:R-:W-:Y:S05]  /*0010*/  EXIT ;  /* 0x000000000000794d */ /* 0x000fea0003800000 */
.L_x_4:
        /* <DEDUP_REMOVED lines=14> */
.L_x_13:


//--------------------- .text._ZN7cutlass13device_kernelIN5flash11enable_sm90INS1_16FlashAttnFwdSm90INS1_25CollectiveMainloopFwdSm90ILi2EN4cute5tupleIJNS5_1CILi1EEES8_S8_EEENS6_IJNS7_ILi192EEENS7_ILi128EEENS7_ILi64EEEEEELi64ENS_6half_tEfNS_4arch4Sm90ELb0ELb1ELb0ELb1ELb0ELb1ELb0ELb1ELb1ELb1ELb1ELb0EEENS1_21CollectiveEpilogueFwdINS6_IJSA_SC_SB_EEES9_SE_SG_Li384ELb1ELb1ELb1ELb0EEENS1_36VarlenDynamicPersistentTileSchedulerILi192ELi128ELi384ELi128ELb1ELb1ELb1ELb1ELb0ELb1EEEEEEEEEvNT_6ParamsE --------------------------
	.section	.text._ZN7cutlass13device_kernelIN5flash11enable_sm90INS1_16FlashAttnFwdSm90INS1_25CollectiveMainloopFwdSm90ILi2EN4cute5tupleIJNS5_1CILi1EEES8_S8_EEENS6_IJNS7_ILi192EEENS7_ILi128EEENS7_ILi64EEEEEELi64ENS_6half_tEfNS_4arch4Sm90ELb0ELb1ELb0ELb1ELb0ELb1ELb0ELb1ELb1ELb1ELb1ELb0EEENS1_21CollectiveEpilogueFwdINS6_IJSA_SC_SB_EEES9_SE_SG_Li384ELb1ELb1ELb1ELb0EEENS1_36VarlenDynamicPersistentTileSchedulerILi192ELi128ELi384ELi128ELb1ELb1ELb1ELb1ELb0ELb1EEEEEEEEEvNT_6ParamsE,"ax",@progbits
	.align	128
.text._ZN7cutlass13device_kernelIN5flash11enable_sm90INS1_16FlashAttnFwdSm90INS1_25CollectiveMainloopFwdSm90ILi2EN4cute5tupleIJNS5_1CILi1EEES8_S8_EEENS6_IJNS7_ILi192EEENS7_ILi128EEENS7_ILi64EEEEEELi64ENS_6half_tEfNS_4arch4Sm90ELb0ELb1ELb0ELb1ELb0ELb1ELb0ELb1ELb1ELb1ELb1ELb0EEENS1_21CollectiveEpilogueFwdINS6_IJSA_SC_SB_EEES9_SE_SG_Li384ELb1ELb1ELb1ELb0EEENS1_36VarlenDynamicPersistentTileSchedulerILi192ELi128ELi384ELi128ELb1ELb1ELb1ELb1ELb0ELb1EEEEEEEEEvNT_6ParamsE:
        .type           _ZN7cutlass13device_kernelIN5flash11enable_sm90INS1_16FlashAttnFwdSm90INS1_25CollectiveMainloopFwdSm90ILi2EN4cute5tupleIJNS5_1CILi1EEES8_S8_EEENS6_IJNS7_ILi192EEENS7_ILi128EEENS7_ILi64EEEEEELi64ENS_6half_tEfNS_4arch4Sm90ELb0ELb1ELb0ELb1ELb0ELb1ELb0ELb1ELb1ELb1ELb1ELb0EEENS1_21CollectiveEpilogueFwdINS6_IJSA_SC_SB_EEES9_SE_SG_Li384ELb1ELb1ELb1ELb0EEENS1_36VarlenDynamicPersistentTileSchedulerILi192ELi128ELi384ELi128ELb1ELb1ELb1ELb1ELb0ELb1EEEEEEEEEvNT_6ParamsE,@function
        .size           _ZN7cutlass13device_kernelIN5flash11enable_sm90INS1_16FlashAttnFwdSm90INS1_25CollectiveMainloopFwdSm90ILi2EN4cute5tupleIJNS5_1CILi1EEES8_S8_EEENS6_IJNS7_ILi192EEENS7_ILi128EEENS7_ILi64EEEEEELi64ENS_6half_tEfNS_4arch4Sm90ELb0ELb1ELb0ELb1ELb0ELb1ELb0ELb1ELb1ELb1ELb1ELb0EEENS1_21CollectiveEpilogueFwdINS6_IJSA_SC_SB_EEES9_SE_SG_Li384ELb1ELb1ELb1ELb0EEENS1_36VarlenDynamicPersistentTileSchedulerILi192ELi128ELi384ELi128ELb1ELb1ELb1ELb1ELb0ELb1EEEEEEEEEvNT_6ParamsE,(.L_x_14 - _ZN7cutlass13device_kernelIN5flash11enable_sm90INS1_16FlashAttnFwdSm90INS1_25CollectiveMainloopFwdSm90ILi2EN4cute5tupleIJNS5_1CILi1EEES8_S8_EEENS6_IJNS7_ILi192EEENS7_ILi128EEENS7_ILi64EEEEEELi64ENS_6half_tEfNS_4arch4Sm90ELb0ELb1ELb0ELb1ELb0ELb1ELb0ELb1ELb1ELb1ELb1ELb0EEENS1_21CollectiveEpilogueFwdINS6_IJSA_SC_SB_EEES9_SE_SG_Li384ELb1ELb1ELb1ELb0EEENS1_36VarlenDynamicPersistentTileSchedulerILi192ELi128ELi384ELi128ELb1ELb1ELb1ELb1ELb0ELb1EEEEEEEEEvNT_6ParamsE)
        .other          _ZN7cutlass13device_kernelIN5flash11enable_sm90INS1_16FlashAttnFwdSm90INS1_25CollectiveMainloopFwdSm90ILi2EN4cute5tupleIJNS5_1CILi1EEES8_S8_EEENS6_IJNS7_ILi192EEENS7_ILi128EEENS7_ILi64EEEEEELi64ENS_6half_tEfNS_4arch4Sm90ELb0ELb1ELb0ELb1ELb0ELb1ELb0ELb1ELb1ELb1ELb1ELb0EEENS1_21CollectiveEpilogueFwdINS6_IJSA_SC_SB_EEES9_SE_SG_Li384ELb1ELb1ELb1ELb0EEENS1_36VarlenDynamicPersistentTileSchedulerILi192ELi128ELi384ELi128ELb1ELb1ELb1ELb1ELb0ELb1EEEEEEEEEvNT_6ParamsE,@"STO_CUDA_ENTRY STV_DEFAULT"
_ZN7cutlass13device_kernelIN5flash11enable_sm90INS1_16FlashAttnFwdSm90INS1_25CollectiveMainloopFwdSm90ILi2EN4cute5tupleIJNS5_1CILi1EEES8_S8_EEENS6_IJNS7_ILi192EEENS7_ILi128EEENS7_ILi64EEEEEELi64ENS_6half_tEfNS_4arch4Sm90ELb0ELb1ELb0ELb1ELb0ELb1ELb0ELb1ELb1ELb1ELb1ELb0EEENS1_21CollectiveEpilogueFwdINS6_IJSA_SC_SB_EEES9_SE_SG_Li384ELb1ELb1ELb1ELb0EEENS1_36VarlenDynamicPersistentTileSchedulerILi192ELi128ELi384ELi128ELb1ELb1ELb1ELb1ELb0ELb1EEEEEEEEEvNT_6ParamsE:
[----:B------:R-:W-:Y:S01]  /*0000*/  LDC R1, c[0x0][0x37c] ;  /* 0x0000df00ff017b82 */ /* 0x000fe20000000800 */
[----:B------:R-:W-:Y:S05]  /*0010*/  EXIT ;  /* 0x000000000000794d */ /* 0x000fea0003800000 */
.L_x_5:
        /* <DEDUP_REMOVED lines=14> */
.L_x_14:


//--------------------- .text._ZN7cutlass13device_kernelIN5flash11enable_sm90INS1_16FlashAttnFwdSm90INS1_25CollectiveMainloopFwdSm90ILi2EN4cute5tupleIJNS5_1CILi1EEES8_S8_EEENS6_IJNS7_ILi192EEENS7_ILi128EEENS7_ILi64EEEEEELi64ENS_6half_tEfNS_4arch4Sm90ELb1ELb0ELb0ELb0ELb0ELb0ELb0ELb1ELb1ELb1ELb1ELb0EEENS1_21CollectiveEpilogueFwdINS6_IJSA_SC_SB_EEES9_SE_SG_Li384ELb0ELb1ELb1ELb0EEENS1_19SingleTileSchedulerILb0ELb1ELb1ELi192EEEEEEEEEvNT_6ParamsE --------------------------
	.section	.text._ZN7cutlass13device_kernelIN5flash11enable_sm90INS1_16FlashAttnFwdSm90INS1_25CollectiveMainloopFwdSm90ILi2EN4cute5tupleIJNS5_1CILi1EEES8_S8_EEENS6_IJNS7_ILi192EEENS7_ILi128EEENS7_ILi64EEEEEELi64ENS_6half_tEfNS_4arch4Sm90ELb1ELb0ELb0ELb0ELb0ELb0ELb0ELb1ELb1ELb1ELb1ELb0EEENS1_21CollectiveEpilogueFwdINS6_IJSA_SC_SB_EEES9_SE_SG_Li384ELb0ELb1ELb1ELb0EEENS1_19SingleTileSchedulerILb0ELb1ELb1ELi192EEEEEEEEEvNT_6ParamsE,"ax",@progbits
	.align	128
.text._ZN7cutlass13device_kernelIN5flash11enable_sm90INS1_16FlashAttnFwdSm90INS1_25CollectiveMainloopFwdSm90ILi2EN4cute5tupleIJNS5_1CILi1EEES8_S8_EEENS6_IJNS7_ILi192EEENS7_ILi128EEENS7_ILi64EEEEEELi64ENS_6half_tEfNS_4arch4Sm90ELb1ELb0ELb0ELb0ELb0ELb0ELb0ELb1ELb1ELb1ELb1ELb0EEENS1_21CollectiveEpilogueFwdINS6_IJSA_SC_SB_EEES9_SE_SG_Li384ELb0ELb1ELb1ELb0EEENS1_19SingleTileSchedulerILb0ELb1ELb1ELi192EEEEEEEEEvNT_6ParamsE:
        .type           _ZN7cutlass13device_kernelIN5flash11enable_sm90INS1_16FlashAttnFwdSm90INS1_25CollectiveMainloopFwdSm90ILi2EN4cute5tupleIJNS5_1CILi1EEES8_S8_EEENS6_IJNS7_ILi192EEENS7_ILi128EEENS7_ILi64EEEEEELi64ENS_6half_tEfNS_4arch4Sm90ELb1ELb0ELb0ELb0ELb0ELb0ELb0ELb1ELb1ELb1ELb1ELb0EEENS1_21CollectiveEpilogueFwdINS6_IJSA_SC_SB_EEES9_SE_SG_Li384ELb0ELb1ELb1ELb0EEENS1_19SingleTileSchedulerILb0ELb1ELb1ELi192EEEEEEEEEvNT_6ParamsE,@function
        .size           _ZN7cutlass13device_kernelIN5flash11enable_sm90INS1_16FlashAttnFwdSm90INS1_25CollectiveMainloopFwdSm90ILi2EN4cute5tupleIJNS5_1CILi1EEES8_S8_EEENS6_IJNS7_ILi192EEENS7_ILi128EEENS7_ILi64EEEEEELi64ENS_6half_tEfNS_4arch4Sm90ELb1ELb0ELb0ELb0ELb0ELb0ELb0ELb1ELb1ELb1ELb1ELb0EEENS1_21CollectiveEpilogueFwdINS6_IJSA_SC_SB_EEES9_SE_SG_Li384ELb0ELb1ELb1ELb0EEENS1_19SingleTileSchedulerILb0ELb1ELb1ELi192EEEEEEEEEvNT_6ParamsE,(.L_x_15 - _ZN7cutlass13device_kernelIN5flash11enable_sm90INS1_16FlashAttnFwdSm90INS1_25CollectiveMainloopFwdSm90ILi2EN4cute5tupleIJNS5_1CILi1EEES8_S8_EEENS6_IJNS7_ILi192EEENS7_ILi128EEENS7_ILi64EEEEEELi64ENS_6half_tEfNS_4arch4Sm90ELb1ELb0ELb0ELb0ELb0ELb0ELb0ELb1ELb1ELb1ELb1ELb0EEENS1_21CollectiveEpilogueFwdINS6_IJSA_SC_SB_EEES9_SE_SG_Li384ELb0ELb1ELb1ELb0EEENS1_19SingleTileSchedulerILb0ELb1ELb1ELi192EEEEEEEEEvNT_6ParamsE)
        .other          _ZN7cutlass13device_kernelIN5flash11enable_sm90INS1_16FlashAttnFwdSm90INS1_25CollectiveMainloopFwdSm90ILi2EN4cute5tupleIJNS5_1CILi1EEES8_S8_EEENS6_IJNS7_ILi192EEENS7_ILi128EEENS7_ILi64EEEEEELi64ENS_6half_tEfNS_4arch4Sm90ELb1ELb0ELb0ELb0ELb0ELb0ELb0ELb1ELb1ELb1ELb1ELb0EEENS1_21CollectiveEpilogueFwdINS6_IJSA_SC_SB_EEES9_SE_SG_Li384ELb0ELb1ELb1ELb0EEENS1_19SingleTileSchedulerILb0ELb1ELb1ELi192EEEEEEEEEvNT_6ParamsE,@"STO_CUDA_ENTRY STV_DEFAULT"
_ZN7cutlass13device_kernelIN5flash11enable_sm90INS1_16FlashAttnFwdSm90INS1_25CollectiveMainloopFwdSm90ILi2EN4cute5tupleIJNS5_1CILi1EEES8_S8_EEENS6_IJNS7_ILi192EEENS7_ILi128EEENS7_ILi64EEEEEELi64ENS_6half_tEfNS_4arch4Sm90ELb1ELb0ELb0ELb0ELb0ELb0ELb0ELb1ELb1ELb1ELb1ELb0EEENS1_21CollectiveEpilogueFwdINS6_IJSA_SC_SB_EEES9_SE_SG_Li384ELb0ELb1ELb1ELb0EEENS1_19SingleTileSchedulerILb0ELb1ELb1ELi192EEEEEEEEEvNT_6ParamsE:
[----:B------:R-:W-:Y:S01]  /*0000*/  LDC R1, c[0x0][0x37c] ;  /* 0x0000df00ff017b82 */ /* 0x000fe20000000800 */
[----:B------:R-:W-:Y:S05]  /*0010*/  EXIT ;  /* 0x000000000000794d */ /* 0x000fea0003800000 */
.L_x_6:
        /* <DEDUP_REMOVED lines=14> */
.L_x_15:


//--------------------- .text._ZN7cutlass13device_kernelIN5flash11enable_sm90INS1_16FlashAttnFwdSm90INS1_25CollectiveMainloopFwdSm90ILi2EN4cute5tupleIJNS5_1CILi1EEES8_S8_EEENS6_IJNS7_ILi192EEENS7_ILi128EEENS7_ILi64EEEEEELi64ENS_6half_tEfNS_4arch4Sm90ELb1ELb0ELb0ELb1ELb0ELb0ELb0ELb1ELb1ELb1ELb1ELb0EEENS1_21CollectiveEpilogueFwdINS6_IJSA_SC_SB_EEES9_SE_SG_Li384ELb1ELb1ELb1ELb0EEENS1_36VarlenDynamicPersistentTileSchedulerILi192ELi128ELi384ELi128ELb1ELb1ELb1ELb1ELb1ELb1EEEEEEEEEvNT_6ParamsE --------------------------
	.section	.text._ZN7cutlass13device_kernelIN5flash11enable_sm90INS1_16FlashAttnFwdSm90INS1_25CollectiveMainloopFwdSm90ILi2EN4cute5tupleIJNS5_1CILi1EEES8_S8_EEENS6_IJNS7_ILi192EEENS7_ILi128EEENS7_ILi64EEEEEELi64ENS_6half_tEfNS_4arch4Sm90ELb1ELb0ELb0ELb1ELb0ELb0ELb0ELb1ELb1ELb1ELb1ELb0EEENS1_21CollectiveEpilogueFwdINS6_IJSA_SC_SB_EEES9_SE_SG_Li384ELb1ELb1ELb1ELb0EEENS1_36VarlenDynamicPersistentTileSchedulerILi192ELi128ELi384ELi128ELb1ELb1ELb1ELb1ELb1ELb1EEEEEEEEEvNT_6ParamsE,"ax",@progbits
	.align	128
.text._ZN7cutlass13device_kernelIN5flash11enable_sm90INS1_16FlashAttnFwdSm90INS1_25CollectiveMainloopFwdSm90ILi2EN4cute5tupleIJNS5_1CILi1EEES8_S8_EEENS6_IJNS7_ILi192EEENS7_ILi128EEENS7_ILi64EEEEEELi64ENS_6half_tEfNS_4arch4Sm90ELb1ELb0ELb0ELb1ELb0ELb0ELb0ELb1ELb1ELb1ELb1ELb0EEENS1_21CollectiveEpilogueFwdINS6_IJSA_SC_SB_EEES9_SE_SG_Li384ELb1ELb1ELb1ELb0EEENS1_36VarlenDynamicPersistentTileSchedulerILi192ELi128ELi384ELi128ELb1ELb1ELb1ELb1ELb1ELb1EEEEEEEEEvNT_6ParamsE:
        .type           _ZN7cutlass13device_kernelIN5flash11enable_sm90INS1_16FlashAttnFwdSm90INS1_25CollectiveMainloopFwdSm90ILi2EN4cute5tupleIJNS5_1CILi1EEES8_S8_EEENS6_IJNS7_ILi192EEENS7_ILi128EEENS7_ILi64EEEEEELi64ENS_6half_tEfNS_4arch4Sm90ELb1ELb0ELb0ELb1ELb0ELb0ELb0ELb1ELb1ELb1ELb1ELb0EEENS1_21CollectiveEpilogueFwdINS6_IJSA_SC_SB_EEES9_SE_SG_Li384ELb1ELb1ELb1ELb0EEENS1_36VarlenDynamicPersistentTileSchedulerILi192ELi128ELi384ELi128ELb1ELb1ELb1ELb1ELb1ELb1EEEEEEEEEvNT_6ParamsE,@function
        .size           _ZN7cutlass13device_kernelIN5flash11enable_sm90INS1_16FlashAttnFwdSm90INS1_25CollectiveMainloopFwdSm90ILi2EN4cute5tupleIJNS5_1CILi1EEES8_S8_EEENS6_IJNS7_ILi192EEENS7_ILi128EEENS7_ILi64EEEEEELi64ENS_6half_tEfNS_4arch4Sm90ELb1ELb0ELb0ELb1ELb0ELb0ELb0ELb1ELb1ELb1ELb1ELb0EEENS1_21CollectiveEpilogueFwdINS6_IJSA_SC_SB_EEES9_SE_SG_Li384ELb1ELb1ELb1ELb0EEENS1_36VarlenDynamicPersistentTileSchedulerILi192ELi128ELi384ELi128ELb1ELb1ELb1ELb1ELb1ELb1EEEEEEEEEvNT_6ParamsE,(.L_x_16 - _ZN7cutlass13device_kernelIN5flash11enable_sm90INS1_16FlashAttnFwdSm90INS1_25CollectiveMainloopFwdSm90ILi2EN4cute5tupleIJNS5_1CILi1EEES8_S8_EEENS6_IJNS7_ILi192EEENS7_ILi128EEENS7_ILi64EEEEEELi64ENS_6half_tEfNS_4arch4Sm90ELb1ELb0ELb0ELb1ELb0ELb0ELb0ELb1ELb1ELb1ELb1ELb0EEENS1_21CollectiveEpilogueFwdINS6_IJSA_SC_SB_EEES9_SE_SG_Li384ELb1ELb1ELb1ELb0EEENS1_36VarlenDynamicPersistentTileSchedulerILi192ELi128ELi384ELi128ELb1ELb1ELb1ELb1ELb1ELb1EEEEEEEEEvNT_6ParamsE)
        .other          _ZN7cutlass13device_kernelIN5flash11enable_sm90INS1_16FlashAttnFwdSm90INS1_25CollectiveMainloopFwdSm90ILi2EN4cute5tupleIJNS5_1CILi1EEES8_S8_EEENS6_IJNS7_ILi192EEENS7_ILi128EEENS7_ILi64EEEEEELi64ENS_6half_tEfNS_4arch4Sm90ELb1ELb0ELb0ELb1ELb0ELb0ELb0ELb1ELb1ELb1ELb1ELb0EEENS1_21CollectiveEpilogueFwdINS6_IJSA_SC_SB_EEES9_SE_SG_Li384ELb1ELb1ELb1ELb0EEENS1_36VarlenDynamicPersistentTileSchedulerILi192ELi128ELi384ELi128ELb1ELb1ELb1ELb1ELb1ELb1EEEEEEEEEvNT_6ParamsE,@"STO_CUDA_ENTRY STV_DEFAULT"
_ZN7cutlass13device_kernelIN5flash11enable_sm90INS1_16FlashAttnFwdSm90INS1_25CollectiveMainloopFwdSm90ILi2EN4cute5tupleIJNS5_1CILi1EEES8_S8_EEENS6_IJNS7_ILi192EEENS7_ILi128EEENS7_ILi64EEEEEELi64ENS_6half_tEfNS_4arch4Sm90ELb1ELb0ELb0ELb1ELb0ELb0ELb0ELb1ELb1ELb1ELb1ELb0EEENS1_21CollectiveEpilogueFwdINS6_IJSA_SC_SB_EEES9_SE_SG_Li384ELb1ELb1ELb1ELb0EEENS1_36VarlenDynamicPersistentTileSchedulerILi192ELi128ELi384ELi128ELb1ELb1ELb1ELb1ELb1ELb1EEEEEEEEEvNT_6ParamsE:
[----:B------:R-:W-:Y:S01]  /*0000*/  LDC R1, c[0x0][0x37c] ;  /* 0x0000df00ff017b82 */ /* 0x000fe20000000800 */
[----:B------:R-:W-:Y:S05]  /*0010*/  EXIT ;  /* 0x000000000000794d */ /* 0x000fea0003800000 */
.L_x_7:
        /* <DEDUP_REMOVED lines=14> */
.L_x_16:


//--------------------- .text._ZN7cutlass13device_kernelIN5flash11enable_sm90INS1_16FlashAttnFwdSm90INS1_25CollectiveMainloopFwdSm90ILi2EN4cute5tupleIJNS5_1CILi1EEES8_S8_EEENS6_IJNS7_ILi192EEENS7_ILi128EEENS7_ILi64EEEEEELi64ENS_6half_tEfNS_4arch4Sm90ELb1ELb0ELb0ELb1ELb0ELb1ELb0ELb1ELb1ELb1ELb1ELb0EEENS1_21CollectiveEpilogueFwdINS6_IJSA_SC_SB_EEES9_SE_SG_Li384ELb1ELb1ELb1ELb0EEENS1_36VarlenDynamicPersistentTileSchedulerILi192ELi128ELi384ELi128ELb1ELb1ELb1ELb1ELb1ELb1EEEEEEEEEvNT_6ParamsE --------------------------
	.section	.text._ZN7cutlass13device_kernelIN5flash11enable_sm90INS1_16FlashAttnFwdSm90INS1_25CollectiveMainloopFwdSm90ILi2EN4cute5tupleIJNS5_1CILi1EEES8_S8_EEENS6_IJNS7_ILi192EEENS7_ILi128EEENS7_ILi64EEEEEELi64ENS_6half_tEfNS_4arch4Sm90ELb1ELb0ELb0ELb1ELb0ELb1ELb0ELb1ELb1ELb1ELb1ELb0EEENS1_21CollectiveEpilogueFwdINS6_IJSA_SC_SB_EEES9_SE_SG_Li384ELb1ELb1ELb1ELb0EEENS1_36VarlenDynamicPersistentTileSchedulerILi192ELi128ELi384ELi128ELb1ELb1ELb1ELb1ELb1ELb1EEEEEEEEEvNT_6ParamsE,"ax",@progbits
	.align	128
.text._ZN7cutlass13device_kernelIN5flash11enable_sm90INS1_16FlashAttnFwdSm90INS1_25CollectiveMainloopFwdSm90ILi2EN4cute5tupleIJNS5_1CILi1EEES8_S8_EEENS6_IJNS7_ILi192EEENS7_ILi128EEENS7_ILi64EEEEEELi64ENS_6half_tEfNS_4arch4Sm90ELb1ELb0ELb0ELb1ELb0ELb1ELb0ELb1ELb1ELb1ELb1ELb0EEENS1_21CollectiveEpilogueFwdINS6_IJSA_SC_SB_EEES9_SE_SG_Li384ELb1ELb1ELb1ELb0EEENS1_36VarlenDynamicPersistentTileSchedulerILi192ELi128ELi384ELi128ELb1ELb1ELb1ELb1ELb1ELb1EEEEEEEEEvNT_6ParamsE:
        .type           _ZN7cutlass13device_kernelIN5flash11enable_sm90INS1_16FlashAttnFwdSm90INS1_25CollectiveMainloopFwdSm90ILi2EN4cute5tupleIJNS5_1CILi1EEES8_S8_EEENS6_IJNS7_ILi192EEENS7_ILi128EEENS7_ILi64EEEEEELi64ENS_6half_tEfNS_4arch4Sm90ELb1ELb0ELb0ELb1ELb0ELb1ELb0ELb1ELb1ELb1ELb1ELb0EEENS1_21CollectiveEpilogueFwdINS6_IJSA_SC_SB_EEES9_SE_SG_Li384ELb1ELb1ELb1ELb0EEENS1_36VarlenDynamicPersistentTileSchedulerILi192ELi128ELi384ELi128ELb1ELb1ELb1ELb1ELb1ELb1EEEEEEEEEvNT_6ParamsE,@function
        .size           _ZN7cutlass13device_kernelIN5flash11enable_sm90INS1_16FlashAttnFwdSm90INS1_25CollectiveMainloopFwdSm90ILi2EN4cute5tupleIJNS5_1CILi1EEES8_S8_EEENS6_IJNS7_ILi192EEENS7_ILi128EEENS7_ILi64EEEEEELi64ENS_6half_tEfNS_4arch4Sm90ELb1ELb0ELb0ELb1ELb0ELb1ELb0ELb1ELb1ELb1ELb1ELb0EEENS1_21CollectiveEpilogueFwdINS6_IJSA_SC_SB_EEES9_SE_SG_Li384ELb1ELb1ELb1ELb0EEENS1_36VarlenDynamicPersistentTileSchedulerILi192ELi128ELi384ELi128ELb1ELb1ELb1ELb1ELb1ELb1EEEEEEEEEvNT_6ParamsE,(.L_x_17 - _ZN7cutlass13device_kernelIN5flash11enable_sm90INS1_16FlashAttnFwdSm90INS1_25CollectiveMainloopFwdSm90ILi2EN4cute5tupleIJNS5_1CILi1EEES8_S8_EEENS6_IJNS7_ILi192EEENS7_ILi128EEENS7_ILi64EEEEEELi64ENS_6half_tEfNS_4arch4Sm90ELb1ELb0ELb0ELb1ELb0ELb1ELb0ELb1ELb1ELb1ELb1ELb0EEENS1_21CollectiveEpilogueFwdINS6_IJSA_SC_SB_EEES9_SE_SG_Li384ELb1ELb1ELb1ELb0EEENS1_36VarlenDynamicPersistentTileSchedulerILi192ELi128ELi384ELi128ELb1ELb1ELb1ELb1ELb1ELb1EEEEEEEEEvNT_6ParamsE)
        .other          _ZN7cutlass13device_kernelIN5flash11enable_sm90INS1_16FlashAttnFwdSm90INS1_25CollectiveMainloopFwdSm90ILi2EN4cute5tupleIJNS5_1CILi1EEES8_S8_EEENS6_IJNS7_ILi192EEENS7_ILi128EEENS7_ILi64EEEEEELi64ENS_6half_tEfNS_4arch4Sm90ELb1ELb0ELb0ELb1ELb0ELb1ELb0ELb1ELb1ELb1ELb1ELb0EEENS1_21CollectiveEpilogueFwdINS6_IJSA_SC_SB_EEES9_SE_SG_Li384ELb1ELb1ELb1ELb0EEENS1_36VarlenDynamicPersistentTileSchedulerILi192ELi128ELi384ELi128ELb1ELb1ELb1ELb1ELb1ELb1EEEEEEEEEvNT_6ParamsE,@"STO_CUDA_ENTRY STV_DEFAULT"
_ZN7cutlass13device_kernelIN5flash11enable_sm90INS1_16FlashAttnFwdSm90INS1_25CollectiveMainloopFwdSm90ILi2EN4cute5tupleIJNS5_1CILi1EEES8_S8_EEENS6_IJNS7_ILi192EEENS7_ILi128EEENS7_ILi64EEEEEELi64ENS_6half_tEfNS_4arch4Sm90ELb1ELb0ELb0ELb1ELb0ELb1ELb0ELb1ELb1ELb1ELb1ELb0EEENS1_21CollectiveEpilogueFwdINS6_IJSA_SC_SB_EEES9_SE_SG_Li384ELb1ELb1ELb1ELb0EEENS1_36VarlenDynamicPersistentTileSchedulerILi192ELi128ELi384ELi128ELb1ELb1ELb1ELb1ELb1ELb1EEEEEEEEEvNT_6ParamsE:
[----:B------:R-:W-:Y:S01]  /*0000*/  LDC R1, c[0x0][0x37c] ;  /* 0x0000df00ff017b82 */ /* 0x000fe20000000800 */
[----:B------:R-:W-:Y:S05]  /*0010*/  EXIT ;  /* 0x000000000000794d */ /* 0x000fea0003800000 */
.L_x_8:
        /* <DEDUP_REMOVED lines=14> */
.L_x_17:


//--------------------- .nv.shared.reserved.0     --------------------------
	.section	.nv.shared.reserved.0,"aw",@nobits
	.weak		__nv_reservedSMEM_offset_0_alias
	.size		__nv_reservedSMEM_offset_0_alias, 0, 64
	.other		__nv_reservedSMEM_offset_0_alias,@"STO_CUDA_RESERVED_SHARED STV_DEFAULT"
__nv_reservedSMEM_offset_0_alias:
	.zero		0
	.zero		64


//--------------------- .nv.global                --------------------------
	.section	.nv.global,"aw",@nobits
.nv.global:
	.type		_ZN71_INTERNAL_e7c80e6b_35_flash_fwd_hdim64_fp16_split_sm90_cu_f3e6f9ee_37484cute1_E,@object
	.size		_ZN71_INTERNAL_e7c80e6b_35_flash_fwd_hdim64_fp16_split_sm90_cu_f3e6f9ee_37484cute1_E,(_ZN71_INTERNAL_e7c80e6b_35_flash_fwd_hdim64_fp16_split_sm90_cu_f3e6f9ee_37484cuda3std3__45__cpo6cbeginE - _ZN71_INTERNAL_e7c80e6b_35_flash_fwd_hdim64_fp16_split_sm90_cu_f3e6f9ee_37484cute1_E)
_ZN71_INTERNAL_e7c80e6b_35_flash_fwd_hdim64_fp16_split_sm90_cu_f3e6f9ee_37484cute1_E:
	.zero		1
	.type		_ZN71_INTERNAL_e7c80e6b_35_flash_fwd_hdim64_fp16_split_sm90_cu_f3e6f9ee_37484cuda3std3__45__cpo6cbeginE,@object
	.size		_ZN71_INTERNAL_e7c80e6b_35_flash_fwd_hdim64_fp16_split_sm90_cu_f3e6f9ee_37484cuda3std3__45__cpo6cbeginE,(_ZN71_INTERNAL_e7c80e6b_35_flash_fwd_hdim64_fp16_split_sm90_cu_f3e6f9ee_37484cuda3std3__48in_placeE - _ZN71_INTERNAL_e7c80e6b_35_flash_fwd_hdim64_fp16_split_sm90_cu_f3e6f9ee_37484cuda3std3__45__cpo6cbeginE)
_ZN71_INTERNAL_e7c80e6b_35_flash_fwd_hdim64_fp16_split_sm90_cu_f3e6f9ee_37484cuda3std3__45__cpo6cbeginE:
	.zero		1
	.type		_ZN71_INTERNAL_e7c80e6b_35_flash_fwd_hdim64_fp16_split_sm90_cu_f3e6f9ee_37484cuda3std3__48in_placeE,@object
	.size		_ZN71_INTERNAL_e7c80e6b_35_flash_fwd_hdim64_fp16_split_sm90_cu_f3e6f9ee_37484cuda3std3__48in_placeE,(_ZN71_INTERNAL_e7c80e6b_35_flash_fwd_hdim64_fp16_split_sm90_cu_f3e6f9ee_37484cuda3std6ranges3__45__cpo9iter_moveE - _ZN71_INTERNAL_e7c80e6b_35_flash_fwd_hdim64_fp16_split_sm90_cu_f3e6f9ee_37484cuda3std3__48in_placeE)
_ZN71_INTERNAL_e7c80e6b_35_flash_fwd_hdim64_fp16_split_sm90_cu_f3e6f9ee_37484cuda3std3__48in_placeE:
	.zero		1
	.type		_ZN71_INTERNAL_e7c80e6b_35_flash_fwd_hdim64_fp16_split_sm90_cu_f3e6f9ee_37484cuda3std6ranges3__45__cpo9iter_moveE,@object
	.size		_ZN71_INTERNAL_e7c80e6b_35_flash_fwd_hdim64_fp16_split_sm90_cu_f3e6f9ee_37484cuda3std6ranges3__45__cpo9iter_moveE,(_ZN71_INTERNAL_e7c80e6b_35_flash_fwd_hdim64_fp16_split_sm90_cu_f3e6f9ee_37484cuda3std3__45__cpo5beginE - _ZN71_INTERNAL_e7c80e6b_35_flash_fwd_hdim64_fp16_split_sm90_cu_f3e6f9ee_37484cuda3std6ranges3__45__cpo9iter_moveE)
_ZN71_INTERNAL_e7c80e6b_35_flash_fwd_hdim64_fp16_split_sm90_cu_f3e6f9ee_37484cuda3std6ranges3__45__cpo9iter_moveE:
	.zero		1
	.type		_ZN71_INTERNAL_e7c80e6b_35_flash_fwd_hdim64_fp16_split_sm90_cu_f3e6f9ee_37484cuda3std3__45__cpo5beginE,@object
	.size		_ZN71_INTERNAL_e7c80e6b_35_flash_fwd_hdim64_fp16_split_sm90_cu_f3e6f9ee_37484cuda3std3__45__cpo5beginE,(_ZN71_INTERNAL_e7c80e6b_35_flash_fwd_hdim64_fp16_split_sm90_cu_f3e6f9ee_37484cuda3std3__473_GLOBAL__N__e7c80e6b_35_flash_fwd_hdim64_fp16_split_sm90_cu_f3e6f9ee_37486ignoreE - _ZN71_INTERNAL_e7c80e6b_35_flash_fwd_hdim64_fp16_split_sm90_cu_f3e6f9ee_37484cuda3std3__45__cpo5beginE)
_ZN71_INTERNAL_e7c80e6b_35_flash_fwd_hdim64_fp16_split_sm90_cu_f3e6f9ee_37484cuda3std3__45__cpo5beginE:
	.zero		1
	.type		_ZN71_INTERNAL_e7c80e6b_35_flash_fwd_hdim64_fp16_split_sm90_cu_f3e6f9ee_37484cuda3std3__473_GLOBAL__N__e7c80e6b_35_flash_fwd_hdim64_fp16_split_sm90_cu_f3e6f9ee_37486ignoreE,@object
	.size		_ZN71_INTERNAL_e7c80e6b_35_flash_fwd_hdim64_fp16_split_sm90_cu_f3e6f9ee_37484cuda3std3__473_GLOBAL__N__e7c80e6b_35_flash_fwd_hdim64_fp16_split_sm90_cu_f3e6f9ee_37486ignoreE,(_ZN71_INTERNAL_e7c80e6b_35_flash_fwd_hdim64_fp16_split_sm90_cu_f3e6f9ee_37484cute7productE - _ZN71_INTERNAL_e7c80e6b_35_flash_fwd_hdim64_fp16_split_sm90_cu_f3e6f9ee_37484cuda3std3__473_GLOBAL__N__e7c80e6b_35_flash_fwd_hdim64_fp16_split_sm90_cu_f3e6f9ee_37486ignoreE)
_ZN71_INTERNAL_e7c80e6b_35_flash_fwd_hdim64_fp16_split_sm90_cu_f3e6f9ee_37484cuda3std3__473_GLOBAL__N__e7c80e6b_35_flash_fwd_hdim64_fp16_split_sm90_cu_f3e6f9ee_37486ignoreE:
	.zero		1
	.type		_ZN71_INTERNAL_e7c80e6b_35_flash_fwd_hdim64_fp16_split_sm90_cu_f3e6f9ee_37484cute7productE,@object
	.size		_ZN71_INTERNAL_e7c80e6b_35_flash_fwd_hdim64_fp16_split_sm90_cu_f3e6f9ee_37484cute7productE,(_ZN71_INTERNAL_e7c80e6b_35_flash_fwd_hdim64_fp16_split_sm90_cu_f3e6f9ee_37484cuda3std3__45__cpo3endE - _ZN71_INTERNAL_e7c80e6b_35_flash_fwd_hdim64_fp16_split_sm90_cu_f3e6f9ee_37484cute7productE)
_ZN71_INTERNAL_e7c80e6b_35_flash_fwd_hdim64_fp16_split_sm90_cu_f3e6f9ee_37484cute7productE:
	.zero		1
	.type		_ZN71_INTERNAL_e7c80e6b_35_flash_fwd_hdim64_fp16_split_sm90_cu_f3e6f9ee_37484cuda3std3__45__cpo3endE,@object
	.size		_ZN71_INTERNAL_e7c80e6b_35_flash_fwd_hdim64_fp16_split_sm90_cu_f3e6f9ee_37484cuda3std3__45__cpo3endE,(_ZN71_INTERNAL_e7c80e6b_35_flash_fwd_hdim64_fp16_split_sm90_cu_f3e6f9ee_37484cuda3std3__419piecewise_constructE - _ZN71_INTERNAL_e7c80e6b_35_flash_fwd_hdim64_fp16_split_sm90_cu_f3e6f9ee_37484cuda3std3__45__cpo3endE)
_ZN71_INTERNAL_e7c80e6b_35_flash_fwd_hdim64_fp16_split_sm90_cu_f3e6f9ee_37484cuda3std3__45__cpo3endE:
	.zero		1
	.type		_ZN71_INTERNAL_e7c80e6b_35_flash_fwd_hdim64_fp16_split_sm90_cu_f3e6f9ee_37484cuda3std3__419piecewise_constructE,@object
	.size		_ZN71_INTERNAL_e7c80e6b_35_flash_fwd_hdim64_fp16_split_sm90_cu_f3e6f9ee_37484cuda3std3__419piecewise_constructE,(_ZN71_INTERNAL_e7c80e6b_35_flash_fwd_hdim64_fp16_split_sm90_cu_f3e6f9ee_37484cuda3std3__45__cpo4cendE - _ZN71_INTERNAL_e7c80e6b_35_flash_fwd_hdim64_fp16_split_sm90_cu_f3e6f9ee_37484cuda3std3__419piecewise_constructE)
_ZN71_INTERNAL_e7c80e6b_35_flash_fwd_hdim64_fp16_split_sm90_cu_f3e6f9ee_37484cuda3std3__419piecewise_constructE:
	.zero		1
	.type		_ZN71_INTERNAL_e7c80e6b_35_flash_fwd_hdim64_fp16_split_sm90_cu_f3e6f9ee_37484cuda3std3__45__cpo4cendE,@object
	.size		_ZN71_INTERNAL_e7c80e6b_35_flash_fwd_hdim64_fp16_split_sm90_cu_f3e6f9ee_37484cuda3std3__45__cpo4cendE,(_ZN71_INTERNAL_e7c80e6b_35_flash_fwd_hdim64_fp16_split_sm90_cu_f3e6f9ee_37484cuda3std6ranges3__45__cpo4swapE - _ZN71_INTERNAL_e7c80e6b_35_flash_fwd_hdim64_fp16_split_sm90_cu_f3e6f9ee_37484cuda3std3__45__cpo4cendE)
_ZN71_INTERNAL_e7c80e6b_35_flash_fwd_hdim64_fp16_split_sm90_cu_f3e6f9ee_37484cuda3std3__45__cpo4cendE:
	.zero		1
	.type		_ZN71_INTERNAL_e7c80e6b_35_flash_fwd_hdim64_fp16_split_sm90_cu_f3e6f9ee_37484cuda3std6ranges3__45__cpo4swapE,@object
	.size		_ZN71_INTERNAL_e7c80e6b_35_flash_fwd_hdim64_fp16_split_sm90_cu_f3e6f9ee_37484cuda3std6ranges3__45__cpo4swapE,(.L_7 - _ZN71_INTERNAL_e7c80e6b_35_flash_fwd_hdim64_fp16_split_sm90_cu_f3e6f9ee_37484cuda3std6ranges3__45__cpo4swapE)
_ZN71_INTERNAL_e7c80e6b_35_flash_fwd_hdim64_fp16_split_sm90_cu_f3e6f9ee_37484cuda3std6ranges3__45__cpo4swapE:
	.zero		1
.L_7:


//--------------------- .nv.constant0._ZN7cutlass13device_kernelIN5flash11enable_sm90INS1_16FlashAttnFwdSm90INS1_25CollectiveMainloopFwdSm90ILi2EN4cute5tupleIJNS5_1CILi1EEES8_S8_EEENS6_IJNS7_ILi192EEESA_NS7_ILi64EEEEEELi64ENS_6half_tEfNS_4arch4Sm90ELb0ELb0ELb0ELb0ELb0ELb0ELb0ELb0ELb1ELb1ELb1ELb0EEENS1_21CollectiveEpilogueFwdINS6_IJSA_SB_SA_EEES9_SD_SF_Li384ELb0ELb1ELb1ELb0EEENS1_19SingleTileSchedulerILb0ELb1ELb1ELi192EEEEEEEEEvNT_6ParamsE --------------------------
	.section	.nv.constant0._ZN7cutlass13device_kernelIN5flash11enable_sm90INS1_16FlashAttnFwdSm90INS1_25CollectiveMainloopFwdSm90ILi2EN4cute5tupleIJNS5_1CILi1EEES8_S8_EEENS6_IJNS7_ILi192EEESA_NS7_ILi64EEEEEELi64ENS_6half_tEfNS_4arch4Sm90ELb0ELb0ELb0ELb0ELb0ELb0ELb0ELb0ELb1ELb1ELb1ELb0EEENS1_21CollectiveEpilogueFwdINS6_IJSA_SB_SA_EEES9_SD_SF_Li384ELb0ELb1ELb1ELb0EEENS1_19SingleTileSchedulerILb0ELb1ELb1ELi192EEEEEEEEEvNT_6ParamsE,"a",@progbits
	.sectionflags	@""
	.align	4
.nv.constant0._ZN7cutlass13device_kernelIN5flash11enable_sm90INS1_16FlashAttnFwdSm90INS1_25CollectiveMainloopFwdSm90ILi2EN4cute5tupleIJNS5_1CILi1EEES8_S8_EEENS6_IJNS7_ILi192EEESA_NS7_ILi64EEEEEELi64ENS_6half_tEfNS_4arch4Sm90ELb0ELb0ELb0ELb0ELb0ELb0ELb0ELb0ELb1ELb1ELb1ELb0EEENS1_21CollectiveEpilogueFwdINS6_IJSA_SB_SA_EEES9_SD_SF_Li384ELb0ELb1ELb1ELb0EEENS1_19SingleTileSchedulerILb0ELb1ELb1ELi192EEEEEEEEEvNT_6ParamsE:
	.zero		3456


//--------------------- .nv.constant0._ZN7cutlass13device_kernelIN5flash11enable_sm90INS1_16FlashAttnFwdSm90INS1_25CollectiveMainloopFwdSm90ILi2EN4cute5tupleIJNS5_1CILi1EEES8_S8_EEENS6_IJNS7_ILi192EEESA_NS7_ILi64EEEEEELi64ENS_6half_tEfNS_4arch4Sm90ELb0ELb0ELb0ELb1ELb0ELb0ELb0ELb0ELb1ELb1ELb1ELb0EEENS1_21CollectiveEpilogueFwdINS6_IJSA_SB_SA_EEES9_SD_SF_Li384ELb1ELb1ELb1ELb0EEENS1_36VarlenDynamicPersistentTileSchedulerILi192ELi192ELi384ELi128ELb1ELb1ELb1ELb0ELb1ELb1EEEEEEEEEvNT_6ParamsE --------------------------
	.section	.nv.constant0._ZN7cutlass13device_kernelIN5flash11enable_sm90INS1_16FlashAttnFwdSm90INS1_25CollectiveMainloopFwdSm90ILi2EN4cute5tupleIJNS5_1CILi1EEES8_S8_EEENS6_IJNS7_ILi192EEESA_NS7_ILi64EEEEEELi64ENS_6half_tEfNS_4arch4Sm90ELb0ELb0ELb0ELb1ELb0ELb0ELb0ELb0ELb1ELb1ELb1ELb0EEENS1_21CollectiveEpilogueFwdINS6_IJSA_SB_SA_EEES9_SD_SF_Li384ELb1ELb1ELb1ELb0EEENS1_36VarlenDynamicPersistentTileSchedulerILi192ELi192ELi384ELi128ELb1ELb1ELb1ELb0ELb1ELb1EEEEEEEEEvNT_6ParamsE,"a",@progbits
	.sectionflags	@""
	.align	4
.nv.constant0._ZN7cutlass13device_kernelIN5flash11enable_sm90INS1_16FlashAttnFwdSm90INS1_25CollectiveMainloopFwdSm90ILi2EN4cute5tupleIJNS5_1CILi1EEES8_S8_EEENS6_IJNS7_ILi192EEESA_NS7_ILi64EEEEEELi64ENS_6half_tEfNS_4arch4Sm90ELb0ELb0ELb0ELb1ELb0ELb0ELb0ELb0ELb1ELb1ELb1ELb0EEENS1_21CollectiveEpilogueFwdINS6_IJSA_SB_SA_EEES9_SD_SF_Li384ELb1ELb1ELb1ELb0EEENS1_36VarlenDynamicPersistentTileSchedulerILi192ELi192ELi384ELi128ELb1ELb1ELb1ELb0ELb1ELb1EEEEEEEEEvNT_6ParamsE:
	.zero		3584


//--------------------- .nv.constant0._ZN7cutlass13device_kernelIN5flash11enable_sm90INS1_16FlashAttnFwdSm90INS1_25CollectiveMainloopFwdSm90ILi2EN4cute5tupleIJNS5_1CILi1EEES8_S8_EEENS6_IJNS7_ILi192EEESA_NS7_ILi64EEEEEELi64ENS_6half_tEfNS_4arch4Sm90ELb0ELb0ELb0ELb1ELb0ELb1ELb0ELb0ELb1ELb1ELb1ELb0EEENS1_21CollectiveEpilogueFwdINS6_IJSA_SB_SA_EEES9_SD_SF_Li384ELb1ELb1ELb1ELb0EEENS1_36VarlenDynamicPersistentTileSchedulerILi192ELi192ELi384ELi128ELb1ELb1ELb1ELb0ELb1ELb1EEEEEEEEEvNT_6ParamsE --------------------------
	.section	.nv.constant0._ZN7cutlass13device_kernelIN5flash11enable_sm90INS1_16FlashAttnFwdSm90INS1_25CollectiveMainloopFwdSm90ILi2EN4cute5tupleIJNS5_1CILi1EEES8_S8_EEENS6_IJNS7_ILi192EEESA_NS7_ILi64EEEEEELi64ENS_6half_tEfNS_4arch4Sm90ELb0ELb0ELb0ELb1ELb0ELb1ELb0ELb0ELb1ELb1ELb1ELb0EEENS1_21CollectiveEpilogueFwdINS6_IJSA_SB_SA_EEES9_SD_SF_Li384ELb1ELb1ELb1ELb0EEENS1_36VarlenDynamicPersistentTileSchedulerILi192ELi192ELi384ELi128ELb1ELb1ELb1ELb0ELb1ELb1EEEEEEEEEvNT_6ParamsE,"a",@progbits
	.sectionflags	@""
	.align	4
.nv.constant0._ZN7cutlass13device_kernelIN5flash11enable_sm90INS1_16FlashAttnFwdSm90INS1_25CollectiveMainloopFwdSm90ILi2EN4cute5tupleIJNS5_1CILi1EEES8_S8_EEENS6_IJNS7_ILi192EEESA_NS7_ILi64EEEEEELi64ENS_6half_tEfNS_4arch4Sm90ELb0ELb0ELb0ELb1ELb0ELb1ELb0ELb0ELb1ELb1ELb1ELb0EEENS1_21CollectiveEpilogueFwdINS6_IJSA_SB_SA_EEES9_SD_SF_Li384ELb1ELb1ELb1ELb0EEENS1_36VarlenDynamicPersistentTileSchedulerILi192ELi192ELi384ELi128ELb1ELb1ELb1ELb0ELb1ELb1EEEEEEEEEvNT_6ParamsE:
	.zero		3584


//--------------------- .nv.constant0._ZN7cutlass13device_kernelIN5flash11enable_sm90INS1_16FlashAttnFwdSm90INS1_25CollectiveMainloopFwdSm90ILi2EN4cute5tupleIJNS5_1CILi1EEES8_S8_EEENS6_IJNS7_ILi192EEENS7_ILi128EEENS7_ILi64EEEEEELi64ENS_6half_tEfNS_4arch4Sm90ELb0ELb1ELb0ELb0ELb0ELb0ELb0ELb1ELb1ELb1ELb1ELb0EEENS1_21CollectiveEpilogueFwdINS6_IJSA_SC_SB_EEES9_SE_SG_Li384ELb0ELb1ELb1ELb0EEENS1_19SingleTileSchedulerILb0ELb1ELb1ELi192EEEEEEEEEvNT_6ParamsE --------------------------
	.section	.nv.constant0._ZN7cutlass13device_kernelIN5flash11enable_sm90INS1_16FlashAttnFwdSm90INS1_25CollectiveMainloopFwdSm90ILi2EN4cute5tupleIJNS5_1CILi1EEES8_S8_EEENS6_IJNS7_ILi192EEENS7_ILi128EEENS7_ILi64EEEEEELi64ENS_6half_tEfNS_4arch4Sm90ELb0ELb1ELb0ELb0ELb0ELb0ELb0ELb1ELb1ELb1ELb1ELb0EEENS1_21CollectiveEpilogueFwdINS6_IJSA_SC_SB_EEES9_SE_SG_Li384ELb0ELb1ELb1ELb0EEENS1_19SingleTileSchedulerILb0ELb1ELb1ELi192EEEEEEEEEvNT_6ParamsE,"a",@progbits
	.sectionflags	@""
	.align	4
.nv.constant0._ZN7cutlass13device_kernelIN5flash11enable_sm90INS1_16FlashAttnFwdSm90INS1_25CollectiveMainloopFwdSm90ILi2EN4cute5tupleIJNS5_1CILi1EEES8_S8_EEENS6_IJNS7_ILi192EEENS7_ILi128EEENS7_ILi64EEEEEELi64ENS_6half_tEfNS_4arch4Sm90ELb0ELb1ELb0ELb0ELb0ELb0ELb0ELb1ELb1ELb1ELb1ELb0EEENS1_21CollectiveEpilogueFwdINS6_IJSA_SC_SB_EEES9_SE_SG_Li384ELb0ELb1ELb1ELb0EEENS1_19SingleTileSchedulerILb0ELb1ELb1ELi192EEEEEEEEEvNT_6ParamsE:
	.zero		3456


//--------------------- .nv.constant0._ZN7cutlass13device_kernelIN5flash11enable_sm90INS1_16FlashAttnFwdSm90INS1_25CollectiveMainloopFwdSm90ILi2EN4cute5tupleIJNS5_1CILi1EEES8_S8_EEENS6_IJNS7_ILi192EEENS7_ILi128EEENS7_ILi64EEEEEELi64ENS_6half_tEfNS_4arch4Sm90ELb0ELb1ELb0ELb1ELb0ELb0ELb0ELb1ELb1ELb1ELb1ELb0EEENS1_21CollectiveEpilogueFwdINS6_IJSA_SC_SB_EEES9_SE_SG_Li384ELb1ELb1ELb1ELb0EEENS1_36VarlenDynamicPersistentTileSchedulerILi192ELi128ELi384ELi128ELb1ELb1ELb1ELb1ELb0ELb1EEEEEEEEEvNT_6ParamsE --------------------------
	.section	.nv.constant0._ZN7cutlass13device_kernelIN5flash11enable_sm90INS1_16FlashAttnFwdSm90INS1_25CollectiveMainloopFwdSm90ILi2EN4cute5tupleIJNS5_1CILi1EEES8_S8_EEENS6_IJNS7_ILi192EEENS7_ILi128EEENS7_ILi64EEEEEELi64ENS_6half_tEfNS_4arch4Sm90ELb0ELb1ELb0ELb1ELb0ELb0ELb0ELb1ELb1ELb1ELb1ELb0EEENS1_21CollectiveEpilogueFwdINS6_IJSA_SC_SB_EEES9_SE_SG_Li384ELb1ELb1ELb1ELb0EEENS1_36VarlenDynamicPersistentTileSchedulerILi192ELi128ELi384ELi128ELb1ELb1ELb1ELb1ELb0ELb1EEEEEEEEEvNT_6ParamsE,"a",@progbits
	.sectionflags	@""
	.align	4
.nv.constant0._ZN7cutlass13device_kernelIN5flash11enable_sm90INS1_16FlashAttnFwdSm90INS1_25CollectiveMainloopFwdSm90ILi2EN4cute5tupleIJNS5_1CILi1EEES8_S8_EEENS6_IJNS7_ILi192EEENS7_ILi128EEENS7_ILi64EEEEEELi64ENS_6half_tEfNS_4arch4Sm90ELb0ELb1ELb0ELb1ELb0ELb0ELb0ELb1ELb1ELb1ELb1ELb0EEENS1_21CollectiveEpilogueFwdINS6_IJSA_SC_SB_EEES9_SE_SG_Li384ELb1ELb1ELb1ELb0EEENS1_36VarlenDynamicPersistentTileSchedulerILi192ELi128ELi384ELi128ELb1ELb1ELb1ELb1ELb0ELb1EEEEEEEEEvNT_6ParamsE:
	.zero		3584


//--------------------- .nv.constant0._ZN7cutlass13device_kernelIN5flash11enable_sm90INS1_16FlashAttnFwdSm90INS1_25CollectiveMainloopFwdSm90ILi2EN4cute5tupleIJNS5_1CILi1EEES8_S8_EEENS6_IJNS7_ILi192EEENS7_ILi128EEENS7_ILi64EEEEEELi64ENS_6half_tEfNS_4arch4Sm90ELb0ELb1ELb0ELb1ELb0ELb1ELb0ELb1ELb1ELb1ELb1ELb0EEENS1_21CollectiveEpilogueFwdINS6_IJSA_SC_SB_EEES9_SE_SG_Li384ELb1ELb1ELb1ELb0EEENS1_36VarlenDynamicPersistentTileSchedulerILi192ELi128ELi384ELi128ELb1ELb1ELb1ELb1ELb0ELb1EEEEEEEEEvNT_6ParamsE --------------------------
	.section	.nv.constant0._ZN7cutlass13device_kernelIN5flash11enable_sm90INS1_16FlashAttnFwdSm90INS1_25CollectiveMainloopFwdSm90ILi2EN4cute5tupleIJNS5_1CILi1EEES8_S8_EEENS6_IJNS7_ILi192EEENS7_ILi128EEENS7_ILi64EEEEEELi64ENS_6half_tEfNS_4arch4Sm90ELb0ELb1ELb0ELb1ELb0ELb1ELb0ELb1ELb1ELb1ELb1ELb0EEENS1_21CollectiveEpilogueFwdINS6_IJSA_SC_SB_EEES9_SE_SG_Li384ELb1ELb1ELb1ELb0EEENS1_36VarlenDynamicPersistentTileSchedulerILi192ELi128ELi384ELi128ELb1ELb1ELb1ELb1ELb0ELb1EEEEEEEEEvNT_6ParamsE,"a",@progbits
	.sectionflags	@""
	.align	4
.nv.constant0._ZN7cutlass13device_kernelIN5flash11enable_sm90INS1_16FlashAttnFwdSm90INS1_25CollectiveMainloopFwdSm90ILi2EN4cute5tupleIJNS5_1CILi1EEES8_S8_EEENS6_IJNS7_ILi192EEENS7_ILi128EEENS7_ILi64EEEEEELi64ENS_6half_tEfNS_4arch4Sm90ELb0ELb1ELb0ELb1ELb0ELb1ELb0ELb1ELb1ELb1ELb1ELb0EEENS1_21CollectiveEpilogueFwdINS6_IJSA_SC_SB_EEES9_SE_SG_Li384ELb1ELb1ELb1ELb0EEENS1_36VarlenDynamicPersistentTileSchedulerILi192ELi128ELi384ELi128ELb1ELb1ELb1ELb1ELb0ELb1EEEEEEEEEvNT_6ParamsE:
	.zero		3584


//--------------------- .nv.constant0._ZN7cutlass13device_kernelIN5flash11enable_sm90INS1_16FlashAttnFwdSm90INS1_25CollectiveMainloopFwdSm90ILi2EN4cute5tupleIJNS5_1CILi1EEES8_S8_EEENS6_IJNS7_ILi192EEENS7_ILi128EEENS7_ILi64EEEEEELi64ENS_6half_tEfNS_4arch4Sm90ELb1ELb0ELb0ELb0ELb0ELb0ELb0ELb1ELb1ELb1ELb1ELb0EEENS1_21CollectiveEpilogueFwdINS6_IJSA_SC_SB_EEES9_SE_SG_Li384ELb0ELb1ELb1ELb0EEENS1_19SingleTileSchedulerILb0ELb1ELb1ELi192EEEEEEEEEvNT_6ParamsE --------------------------
	.section	.nv.constant0._ZN7cutlass13device_kernelIN5flash11enable_sm90INS1_16FlashAttnFwdSm90INS1_25CollectiveMainloopFwdSm90ILi2EN4cute5tupleIJNS5_1CILi1EEES8_S8_EEENS6_IJNS7_ILi192EEENS7_ILi128EEENS7_ILi64EEEEEELi64ENS_6half_tEfNS_4arch4Sm90ELb1ELb0ELb0ELb0ELb0ELb0ELb0ELb1ELb1ELb1ELb1ELb0EEENS1_21CollectiveEpilogueFwdINS6_IJSA_SC_SB_EEES9_SE_SG_Li384ELb0ELb1ELb1ELb0EEENS1_19SingleTileSchedulerILb0ELb1ELb1ELi192EEEEEEEEEvNT_6ParamsE,"a",@progbits
	.sectionflags	@""
	.align	4
.nv.constant0._ZN7cutlass13device_kernelIN5flash11enable_sm90INS1_16FlashAttnFwdSm90INS1_25CollectiveMainloopFwdSm90ILi2EN4cute5tupleIJNS5_1CILi1EEES8_S8_EEENS6_IJNS7_ILi192EEENS7_ILi128EEENS7_ILi64EEEEEELi64ENS_6half_tEfNS_4arch4Sm90ELb1ELb0ELb0ELb0ELb0ELb0ELb0ELb1ELb1ELb1ELb1ELb0EEENS1_21CollectiveEpilogueFwdINS6_IJSA_SC_SB_EEES9_SE_SG_Li384ELb0ELb1ELb1ELb0EEENS1_19SingleTileSchedulerILb0ELb1ELb1ELi192EEEEEEEEEvNT_6ParamsE:
	.zero		3456


//--------------------- .nv.constant0._ZN7cutlass13device_kernelIN5flash11enable_sm90INS1_16FlashAttnFwdSm90INS1_25CollectiveMainloopFwdSm90ILi2EN4cute5tupleIJNS5_1CILi1EEES8_S8_EEENS6_IJNS7_ILi192EEENS7_ILi128EEENS7_ILi64EEEEEELi64ENS_6half_tEfNS_4arch4Sm90ELb1ELb0ELb0ELb1ELb0ELb0ELb0ELb1ELb1ELb1ELb1ELb0EEENS1_21CollectiveEpilogueFwdINS6_IJSA_SC_SB_EEES9_SE_SG_Li384ELb1ELb1ELb1ELb0EEENS1_36VarlenDynamicPersistentTileSchedulerILi192ELi128ELi384ELi128ELb1ELb1ELb1ELb1ELb1ELb1EEEEEEEEEvNT_6ParamsE --------------------------
	.section	.nv.constant0._ZN7cutlass13device_kernelIN5flash11enable_sm90INS1_16FlashAttnFwdSm90INS1_25CollectiveMainloopFwdSm90ILi2EN4cute5tupleIJNS5_1CILi1EEES8_S8_EEENS6_IJNS7_ILi192EEENS7_ILi128EEENS7_ILi64EEEEEELi64ENS_6half_tEfNS_4arch4Sm90ELb1ELb0ELb0ELb1ELb0ELb0ELb0ELb1ELb1ELb1ELb1ELb0EEENS1_21CollectiveEpilogueFwdINS6_IJSA_SC_SB_EEES9_SE_SG_Li384ELb1ELb1ELb1ELb0EEENS1_36VarlenDynamicPersistentTileSchedulerILi192ELi128ELi384ELi128ELb1ELb1ELb1ELb1ELb1ELb1EEEEEEEEEvNT_6ParamsE,"a",@progbits
	.sectionflags	@""
	.align	4
.nv.constant0._ZN7cutlass13device_kernelIN5flash11enable_sm90INS1_16FlashAttnFwdSm90INS1_25CollectiveMainloopFwdSm90ILi2EN4cute5tupleIJNS5_1CILi1EEES8_S8_EEENS6_IJNS7_ILi192EEENS7_ILi128EEENS7_ILi64EEEEEELi64ENS_6half_tEfNS_4arch4Sm90ELb1ELb0ELb0ELb1ELb0ELb0ELb0ELb1ELb1ELb1ELb1ELb0EEENS1_21CollectiveEpilogueFwdINS6_IJSA_SC_SB_EEES9_SE_SG_Li384ELb1ELb1ELb1ELb0EEENS1_36VarlenDynamicPersistentTileSchedulerILi192ELi128ELi384ELi128ELb1ELb1ELb1ELb1ELb1ELb1EEEEEEEEEvNT_6ParamsE:
	.zero		3584


//--------------------- .nv.constant0._ZN7cutlass13device_kernelIN5flash11enable_sm90INS1_16FlashAttnFwdSm90INS1_25CollectiveMainloopFwdSm90ILi2EN4cute5tupleIJNS5_1CILi1EEES8_S8_EEENS6_IJNS7_ILi192EEENS7_ILi128EEENS7_ILi64EEEEEELi64ENS_6half_tEfNS_4arch4Sm90ELb1ELb0ELb0ELb1ELb0ELb1ELb0ELb1ELb1ELb1ELb1ELb0EEENS1_21CollectiveEpilogueFwdINS6_IJSA_SC_SB_EEES9_SE_SG_Li384ELb1ELb1ELb1ELb0EEENS1_36VarlenDynamicPersistentTileSchedulerILi192ELi128ELi384ELi128ELb1ELb1ELb1ELb1ELb1ELb1EEEEEEEEEvNT_6ParamsE --------------------------
	.section	.nv.constant0._ZN7cutlass13device_kernelIN5flash11enable_sm90INS1_16FlashAttnFwdSm90INS1_25CollectiveMainloopFwdSm90ILi2EN4cute5tupleIJNS5_1CILi1EEES8_S8_EEENS6_IJNS7_ILi192EEENS7_ILi128EEENS7_ILi64EEEEEELi64ENS_6half_tEfNS_4arch4Sm90ELb1ELb0ELb0ELb1ELb0ELb1ELb0ELb1ELb1ELb1ELb1ELb0EEENS1_21CollectiveEpilogueFwdINS6_IJSA_SC_SB_EEES9_SE_SG_Li384ELb1ELb1ELb1ELb0EEENS1_36VarlenDynamicPersistentTileSchedulerILi192ELi128ELi384ELi128ELb1ELb1ELb1ELb1ELb1ELb1EEEEEEEEEvNT_6ParamsE,"a",@progbits
	.sectionflags	@""
	.align	4
.nv.constant0._ZN7cutlass13device_kernelIN5flash11enable_sm90INS1_16FlashAttnFwdSm90INS1_25CollectiveMainloopFwdSm90ILi2EN4cute5tupleIJNS5_1CILi1EEES8_S8_EEENS6_IJNS7_ILi192EEENS7_ILi128EEENS7_ILi64EEEEEELi64ENS_6half_tEfNS_4arch4Sm90ELb1ELb0ELb0ELb1ELb0ELb1ELb0ELb1ELb1ELb1ELb1ELb0EEENS1_21CollectiveEpilogueFwdINS6_IJSA_SC_SB_EEES9_SE_SG_Li384ELb1ELb1ELb1ELb0EEENS1_36VarlenDynamicPersistentTileSchedulerILi192ELi128ELi384ELi128ELb1ELb1ELb1ELb1ELb1ELb1EEEEEEEEEvNT_6ParamsE:
	.zero		3584


//--------------------- SYMBOLS --------------------------

	.type		.nv.reservedSmem.offset0,@object
	.size		.nv.reservedSmem.offset0,0x4
